//
// Generated by NVIDIA NVVM Compiler
//
// Compiler Build ID: CL-36424714
// Cuda compilation tools, release 13.0, V13.0.88
// Based on NVVM 20.0.0
//

.version 9.0
.target sm_100
.address_size 64

	// .globl	_Z4initP11rand_paramsPmmmm

.visible .entry _Z4initP11rand_paramsPmmmm(
	.param .u64 .ptr .align 1 _Z4initP11rand_paramsPmmmm_param_0,
	.param .u64 .ptr .align 1 _Z4initP11rand_paramsPmmmm_param_1,
	.param .u64 _Z4initP11rand_paramsPmmmm_param_2,
	.param .u64 _Z4initP11rand_paramsPmmmm_param_3,
	.param .u64 _Z4initP11rand_paramsPmmmm_param_4
)
.maxntid 1024
.minnctapersm 2
{
	.reg .pred 	%p<7>;
	.reg .b32 	%r<10>;
	.reg .b64 	%rd<82>;

	ld.param.u64 	%rd39, [_Z4initP11rand_paramsPmmmm_param_0];
	ld.param.u64 	%rd40, [_Z4initP11rand_paramsPmmmm_param_1];
	ld.param.u64 	%rd76, [_Z4initP11rand_paramsPmmmm_param_2];
	ld.param.u64 	%rd37, [_Z4initP11rand_paramsPmmmm_param_3];
	ld.param.u64 	%rd38, [_Z4initP11rand_paramsPmmmm_param_4];
	cvta.to.global.u64 	%rd1, %rd40;
	cvta.to.global.u64 	%rd41, %rd39;
	mov.u32 	%r1, %ctaid.x;
	mov.u32 	%r2, %ntid.x;
	mov.u32 	%r3, %tid.x;
	mad.lo.s32 	%r4, %r1, %r2, %r3;
	cvt.u64.u32 	%rd74, %r4;
	mov.u32 	%r5, %nctaid.x;
	mul.lo.s32 	%r6, %r2, %r5;
	cvt.u64.u32 	%rd3, %r6;
	mul.wide.u32 	%rd42, %r4, 16;
	add.s64 	%rd43, %rd41, %rd42;
	ld.global.u64 	%rd73, [%rd43];
	ld.global.u64 	%rd71, [%rd43+8];
	add.s64 	%rd44, %rd3, %rd74;
	max.u64 	%rd45, %rd44, 8389608;
	setp.lt.u64 	%p1, %rd44, 8389608;
	selp.u64 	%rd6, 1, 0, %p1;
	add.s64 	%rd46, %rd44, %rd6;
	sub.s64 	%rd7, %rd45, %rd46;
	max.u64 	%rd8, %rd3, 1;
	and.b64  	%rd47, %rd7, -4294967296;
	setp.ne.s64 	%p2, %rd47, 0;
	@%p2 bra 	$L__BB0_2;
	cvt.u32.u64 	%r7, %rd8;
	cvt.u32.u64 	%r8, %rd7;
	div.u32 	%r9, %r8, %r7;
	cvt.u64.u32 	%rd67, %r9;
	bra.uni 	$L__BB0_3;
$L__BB0_2:
	div.u64 	%rd67, %rd7, %rd8;
$L__BB0_3:
	add.s64 	%rd12, %rd67, %rd6;
	and.b64  	%rd48, %rd12, 3;
	setp.eq.s64 	%p3, %rd48, 3;
	@%p3 bra 	$L__BB0_6;
	shl.b64 	%rd49, %rd74, 3;
	add.s64 	%rd69, %rd1, %rd49;
	shl.b64 	%rd14, %rd3, 3;
	add.s64 	%rd50, %rd12, 1;
	and.b64  	%rd51, %rd50, 3;
	neg.s64 	%rd68, %rd51;
$L__BB0_5:
	.pragma "nounroll";
	mad.lo.s64 	%rd52, %rd73, %rd76, %rd71;
	and.b64  	%rd76, %rd52, 281474976710655;
	st.global.u64 	[%rd69], %rd76;
	add.s64 	%rd74, %rd74, %rd3;
	add.s64 	%rd69, %rd69, %rd14;
	add.s64 	%rd68, %rd68, 1;
	setp.ne.s64 	%p4, %rd68, 0;
	mov.u64 	%rd71, %rd38;
	mov.u64 	%rd73, %rd37;
	@%p4 bra 	$L__BB0_5;
$L__BB0_6:
	setp.lt.u64 	%p5, %rd12, 3;
	@%p5 bra 	$L__BB0_9;
	shl.b64 	%rd59, %rd3, 3;
$L__BB0_8:
	mad.lo.s64 	%rd53, %rd73, %rd76, %rd71;
	and.b64  	%rd54, %rd53, 281474976710655;
	shl.b64 	%rd55, %rd74, 3;
	add.s64 	%rd56, %rd1, %rd55;
	st.global.u64 	[%rd56], %rd54;
	mad.lo.s64 	%rd57, %rd37, %rd53, %rd38;
	and.b64  	%rd58, %rd57, 281474976710655;
	add.s64 	%rd60, %rd56, %rd59;
	st.global.u64 	[%rd60], %rd58;
	mad.lo.s64 	%rd61, %rd37, %rd57, %rd38;
	and.b64  	%rd62, %rd61, 281474976710655;
	add.s64 	%rd63, %rd60, %rd59;
	st.global.u64 	[%rd63], %rd62;
	mad.lo.s64 	%rd64, %rd37, %rd61, %rd38;
	and.b64  	%rd76, %rd64, 281474976710655;
	add.s64 	%rd65, %rd63, %rd59;
	st.global.u64 	[%rd65], %rd76;
	shl.b64 	%rd66, %rd3, 2;
	add.s64 	%rd74, %rd66, %rd74;
	setp.lt.u64 	%p6, %rd74, 8389608;
	mov.u64 	%rd71, %rd38;
	mov.u64 	%rd73, %rd37;
	@%p6 bra 	$L__BB0_8;
$L__BB0_9:
	ret;

}
	// .globl	_Z5crackPmPiS_
.visible .entry _Z5crackPmPiS_(
	.param .u64 .ptr .align 1 _Z5crackPmPiS__param_0,
	.param .u64 .ptr .align 1 _Z5crackPmPiS__param_1,
	.param .u64 .ptr .align 1 _Z5crackPmPiS__param_2
)
.maxntid 1024
.minnctapersm 2
{
	.local .align 16 .b8 	__local_depot1[512];
	.reg .b64 	%SP;
	.reg .b64 	%SPL;
	.reg .pred 	%p<74>;
	.reg .b16 	%rs<145>;
	.reg .b32 	%r<334>;
	.reg .b64 	%rd<146>;

	mov.u64 	%SPL, __local_depot1;
	ld.param.u64 	%rd29, [_Z5crackPmPiS__param_0];
	cvta.to.global.u64 	%rd32, %rd29;
	add.u64 	%rd1, %SPL, 0;
	mov.u32 	%r31, %ctaid.x;
	mov.u32 	%r32, %ntid.x;
	mov.u32 	%r33, %tid.x;
	mad.lo.s32 	%r34, %r31, %r32, %r33;
	cvt.u64.u32 	%rd145, %r34;
	mul.wide.u32 	%rd34, %r34, 8;
	add.s64 	%rd35, %rd32, %rd34;
	ld.global.u64 	%rd3, [%rd35];
	mov.b32 	%r35, 0;
	st.local.v4.b32 	[%rd1], {%r35, %r35, %r35, %r35};
	st.local.v4.b32 	[%rd1+16], {%r35, %r35, %r35, %r35};
	st.local.v4.b32 	[%rd1+32], {%r35, %r35, %r35, %r35};
	st.local.v4.b32 	[%rd1+48], {%r35, %r35, %r35, %r35};
	st.local.v4.b32 	[%rd1+64], {%r35, %r35, %r35, %r35};
	st.local.v4.b32 	[%rd1+80], {%r35, %r35, %r35, %r35};
	st.local.v4.b32 	[%rd1+96], {%r35, %r35, %r35, %r35};
	st.local.v4.b32 	[%rd1+112], {%r35, %r35, %r35, %r35};
	st.local.v4.b32 	[%rd1+128], {%r35, %r35, %r35, %r35};
	st.local.v4.b32 	[%rd1+144], {%r35, %r35, %r35, %r35};
	st.local.v4.b32 	[%rd1+160], {%r35, %r35, %r35, %r35};
	st.local.v4.b32 	[%rd1+176], {%r35, %r35, %r35, %r35};
	st.local.v4.b32 	[%rd1+192], {%r35, %r35, %r35, %r35};
	st.local.v4.b32 	[%rd1+208], {%r35, %r35, %r35, %r35};
	st.local.v4.b32 	[%rd1+224], {%r35, %r35, %r35, %r35};
	st.local.v4.b32 	[%rd1+240], {%r35, %r35, %r35, %r35};
	st.local.v4.b32 	[%rd1+256], {%r35, %r35, %r35, %r35};
	st.local.v4.b32 	[%rd1+272], {%r35, %r35, %r35, %r35};
	st.local.v4.b32 	[%rd1+288], {%r35, %r35, %r35, %r35};
	st.local.v4.b32 	[%rd1+304], {%r35, %r35, %r35, %r35};
	st.local.v4.b32 	[%rd1+320], {%r35, %r35, %r35, %r35};
	st.local.v4.b32 	[%rd1+336], {%r35, %r35, %r35, %r35};
	st.local.v4.b32 	[%rd1+352], {%r35, %r35, %r35, %r35};
	st.local.v4.b32 	[%rd1+368], {%r35, %r35, %r35, %r35};
	st.local.v4.b32 	[%rd1+384], {%r35, %r35, %r35, %r35};
	st.local.v4.b32 	[%rd1+400], {%r35, %r35, %r35, %r35};
	st.local.v4.b32 	[%rd1+416], {%r35, %r35, %r35, %r35};
	st.local.v4.b32 	[%rd1+432], {%r35, %r35, %r35, %r35};
	st.local.v4.b32 	[%rd1+448], {%r35, %r35, %r35, %r35};
	st.local.v4.b32 	[%rd1+464], {%r35, %r35, %r35, %r35};
	st.local.v4.b32 	[%rd1+480], {%r35, %r35, %r35, %r35};
	st.local.v4.b32 	[%rd1+496], {%r35, %r35, %r35, %r35};
	mov.b16 	%rs123, 0;
	mov.u16 	%rs144, %rs123;
	bra.uni 	$L__BB1_2;
$L__BB1_1:
	add.s16 	%rs123, %rs123, 1;
	setp.eq.s16 	%p73, %rs123, 10;
	@%p73 bra 	$L__BB1_63;
$L__BB1_2:
	cvt.s64.s16 	%rd36, %rs144;
	shr.u64 	%rd37, %rd36, 1;
	and.b64  	%rd38, %rd37, 2147483647;
	add.s64 	%rd39, %rd1, %rd38;
	ld.local.s8 	%rs47, [%rd39];
	shl.b16 	%rs48, %rs144, 2;
	and.b16  	%rs49, %rs48, 4;
	cvt.u32.u16 	%r36, %rs49;
	shr.s16 	%rs50, %rs47, %r36;
	and.b16  	%rs51, %rs50, 15;
	cvt.u64.u16 	%rd40, %rs51;
	sub.s64 	%rd41, 8, %rd40;
	sub.s16 	%rs52, 10, %rs123;
	mul.lo.s16 	%rs53, %rs52, 9;
	cvt.u64.u16 	%rd42, %rs53;
	setp.gt.u64 	%p1, %rd41, %rd42;
	@%p1 bra 	$L__BB1_63;
	ld.param.u64 	%rd133, [_Z5crackPmPiS__param_0];
	cvta.to.global.u64 	%rd5, %rd133;
	shl.b64 	%rd43, %rd145, 3;
	add.s64 	%rd6, %rd5, %rd43;
	ld.global.u64 	%rd44, [%rd6+8];
	shr.u64 	%rd45, %rd44, 44;
	cvt.u16.u64 	%rs54, %rd45;
	add.s16 	%rs4, %rs54, 8;
	ld.global.u64 	%rd46, [%rd6+16];
	shr.u64 	%rd47, %rd46, 44;
	cvt.u16.u64 	%rs55, %rd47;
	add.s16 	%rs5, %rs55, 8;
	cvt.s32.s16 	%r37, %rs4;
	mul.wide.s16 	%r38, %rs5, 32;
	add.s32 	%r39, %r38, %r37;
	shr.u32 	%r40, %r39, 1;
	cvt.u64.u32 	%rd48, %r40;
	add.s64 	%rd49, %rd1, %rd48;
	ld.local.s8 	%r41, [%rd49];
	shl.b32 	%r42, %r39, 2;
	and.b32  	%r43, %r42, 4;
	shr.s32 	%r44, %r41, %r43;
	cvt.u16.u32 	%rs56, %r44;
	shl.b16 	%rs57, %rs56, 1;
	and.b16  	%rs6, %rs57, 30;
	or.b16  	%rs7, %rs6, 128;
	cvt.u32.u16 	%r1, %rs7;
	add.s32 	%r45, %r1, -1;
	and.b32  	%r46, %r45, %r1;
	setp.eq.s32 	%p2, %r46, 0;
	@%p2 bra 	$L__BB1_64;
	add.s64 	%rd139, %rd145, 2;
	add.s16 	%rs58, %rs6, 127;
	cvt.u32.u16 	%r2, %rs58;
$L__BB1_5:
	add.s64 	%rd145, %rd139, 1;
	shl.b64 	%rd50, %rd139, 3;
	add.s64 	%rd51, %rd5, %rd50;
	ld.global.u64 	%rd52, [%rd51+8];
	shr.u64 	%rd53, %rd52, 17;
	cvt.u32.u64 	%r47, %rd53;
	rem.s32 	%r330, %r47, %r1;
	sub.s32 	%r48, %r2, %r330;
	add.s32 	%r49, %r48, %r47;
	setp.lt.s32 	%p3, %r49, 0;
	mov.u64 	%rd139, %rd145;
	@%p3 bra 	$L__BB1_5;
$L__BB1_6:
	cvt.u32.u16 	%r6, %rs4;
	cvt.u32.u16 	%r7, %rs5;
	mov.b16 	%rs125, 0;
$L__BB1_7:
	mov.u64 	%rd12, %rd145;
	ld.param.u64 	%rd134, [_Z5crackPmPiS__param_0];
	cvta.to.global.u64 	%rd13, %rd134;
	shl.b64 	%rd59, %rd12, 3;
	add.s64 	%rd60, %rd13, %rd59;
	ld.global.u64 	%rd61, [%rd60+8];
	shr.u64 	%rd62, %rd61, 45;
	cvt.u32.u64 	%r50, %rd62;
	add.s32 	%r51, %r50, %r6;
	ld.global.u64 	%rd63, [%rd60+16];
	shr.u64 	%rd64, %rd63, 45;
	cvt.u32.u64 	%r52, %rd64;
	sub.s32 	%r8, %r51, %r52;
	ld.global.u64 	%rd65, [%rd60+24];
	shr.u64 	%rd66, %rd65, 46;
	cvt.u32.u64 	%r53, %rd66;
	add.s32 	%r54, %r330, %r53;
	ld.global.u64 	%rd67, [%rd60+32];
	shr.u64 	%rd68, %rd67, 46;
	cvt.u32.u64 	%r55, %rd68;
	sub.s32 	%r9, %r54, %r55;
	cvt.u64.u32 	%rd69, %r9;
	ld.global.u64 	%rd70, [%rd60+40];
	shr.u64 	%rd71, %rd70, 45;
	cvt.u32.u64 	%r56, %rd71;
	add.s32 	%r57, %r56, %r7;
	add.s64 	%rd145, %rd12, 6;
	ld.global.u64 	%rd72, [%rd60+48];
	shr.u64 	%rd73, %rd72, 45;
	cvt.u32.u64 	%r58, %rd73;
	sub.s32 	%r10, %r57, %r58;
	shl.b32 	%r59, %r10, 5;
	add.s32 	%r60, %r59, %r8;
	cvt.u16.u32 	%rs10, %r60;
	cvt.s64.s16 	%rd74, %rd69;
	cvt.s32.s16 	%r61, %r60;
	shr.u32 	%r62, %r61, 1;
	cvt.u64.u32 	%rd75, %r62;
	add.s64 	%rd15, %rd1, %rd75;
	ld.local.u8 	%rs131, [%rd15];
	cvt.u32.u16 	%r63, %rs131;
	cvt.s32.s8 	%r64, %r63;
	shl.b32 	%r65, %r60, 2;
	and.b32  	%r11, %r65, 4;
	shr.s32 	%r66, %r64, %r11;
	and.b32  	%r67, %r66, 15;
	add.s32 	%r68, %r67, 63;
	cvt.u64.u32 	%rd76, %r68;
	setp.le.s64 	%p4, %rd74, %rd76;
	and.b32  	%r12, %r9, 32768;
	setp.eq.s32 	%p5, %r12, 0;
	and.pred  	%p6, %p5, %p4;
	@%p6 bra 	$L__BB1_60;
	ld.global.u64 	%rd79, [%rd60+56];
	shr.u64 	%rd80, %rd79, 17;
	cvt.u32.u64 	%r69, %rd80;
	mul.hi.u32 	%r70, %r69, -1431655765;
	shr.u32 	%r71, %r70, 1;
	mul.lo.s32 	%r72, %r71, 3;
	sub.s32 	%r13, %r69, %r72;
	cvt.u16.u32 	%rs60, %r13;
	add.s16 	%rs12, %rs60, 1;
	cvt.u32.u16 	%r73, %rs12;
	and.b32  	%r74, %r13, %r73;
	setp.eq.s32 	%p7, %r74, 0;
	@%p7 bra 	$L__BB1_65;
	ld.param.u64 	%rd135, [_Z5crackPmPiS__param_0];
	cvta.to.global.u64 	%rd82, %rd135;
	add.s64 	%rd83, %rd82, %rd59;
	add.s64 	%rd142, %rd83, 64;
	add.s64 	%rd145, %rd12, 7;
$L__BB1_10:
	add.s64 	%rd145, %rd145, 1;
	ld.global.u64 	%rd84, [%rd142];
	shr.u64 	%rd85, %rd84, 17;
	cvt.u32.u64 	%r75, %rd85;
	rem.s32 	%r331, %r75, %r73;
	sub.s32 	%r77, %r13, %r331;
	add.s32 	%r78, %r77, %r75;
	setp.lt.s32 	%p8, %r78, 0;
	add.s64 	%rd142, %rd142, 8;
	@%p8 bra 	$L__BB1_10;
$L__BB1_11:
	add.s32 	%r79, %r331, 1;
	cvt.s32.s16 	%r17, %r79;
	setp.lt.s32 	%p9, %r17, 1;
	@%p9 bra 	$L__BB1_60;
	cvt.s32.s16 	%r18, %r9;
	and.b32  	%r19, %r9, 32767;
	cvt.s32.s16 	%r81, %r8;
	shl.b32 	%r82, %r10, 16;
	shr.s32 	%r83, %r82, 11;
	add.s32 	%r84, %r81, %r83;
	add.s32 	%r85, %r84, 1;
	shr.u32 	%r86, %r85, 1;
	cvt.u64.u32 	%rd93, %r86;
	add.s64 	%rd24, %rd1, %rd93;
	shl.b32 	%r87, %r85, 2;
	and.b32  	%r20, %r87, 4;
	cvt.s32.s16 	%r88, %r10;
	shl.b32 	%r89, %r88, 5;
	add.s32 	%r90, %r89, %r81;
	add.s32 	%r91, %r90, -32;
	shr.u32 	%r92, %r91, 1;
	cvt.u64.u32 	%rd94, %r92;
	add.s64 	%rd25, %rd1, %rd94;
	shl.b32 	%r93, %r91, 2;
	and.b32  	%r21, %r93, 4;
	add.s32 	%r94, %r84, -1;
	shr.u32 	%r95, %r94, 1;
	cvt.u64.u32 	%rd95, %r95;
	add.s64 	%rd26, %rd1, %rd95;
	shl.b32 	%r96, %r94, 2;
	and.b32  	%r22, %r96, 4;
	add.s32 	%r97, %r90, 32;
	shr.u32 	%r98, %r97, 1;
	cvt.u64.u32 	%rd96, %r98;
	add.s64 	%rd27, %rd1, %rd96;
	shl.b32 	%r99, %r97, 2;
	and.b32  	%r23, %r99, 4;
	cvt.u16.u32 	%rs64, %r8;
	shl.b16 	%rs65, %rs64, 2;
	and.b16  	%rs66, %rs65, 4;
	cvt.u32.u16 	%r100, %rs66;
	mov.b16 	%rs67, 1;
	shl.b16 	%rs13, %rs67, %r100;
	and.b32  	%r24, %r17, 3;
	setp.lt.u32 	%p10, %r17, 4;
	mov.b32 	%r333, 0;
	@%p10 bra 	$L__BB1_39;
	and.b32  	%r333, %r17, 2147483644;
	mov.b32 	%r332, 0;
$L__BB1_14:
	setp.ne.s32 	%p11, %r12, 0;
	add.s32 	%r102, %r18, %r332;
	add.s32 	%r103, %r102, -1;
	cvt.u32.u16 	%r104, %rs131;
	cvt.s32.s8 	%r105, %r104;
	shr.s32 	%r106, %r105, %r11;
	and.b32  	%r107, %r106, 15;
	add.s32 	%r108, %r107, 63;
	setp.lt.s32 	%p12, %r108, %r103;
	or.pred  	%p13, %p11, %p12;
	@%p13 bra 	$L__BB1_20;
	add.s32 	%r109, %r332, %r19;
	ld.local.s8 	%r110, [%rd24];
	shr.s32 	%r111, %r110, %r20;
	and.b32  	%r112, %r111, 15;
	add.s32 	%r113, %r112, 63;
	setp.ge.u32 	%p14, %r113, %r109;
	@%p14 bra 	$L__BB1_20;
	ld.local.s8 	%r114, [%rd25];
	shr.s32 	%r115, %r114, %r21;
	and.b32  	%r116, %r115, 15;
	add.s32 	%r117, %r116, 63;
	add.s32 	%r118, %r332, %r19;
	setp.ge.u32 	%p15, %r117, %r118;
	@%p15 bra 	$L__BB1_20;
	ld.local.s8 	%r119, [%rd26];
	shr.s32 	%r120, %r119, %r22;
	and.b32  	%r121, %r120, 15;
	add.s32 	%r122, %r121, 63;
	add.s32 	%r123, %r332, %r19;
	setp.ge.u32 	%p16, %r122, %r123;
	@%p16 bra 	$L__BB1_20;
	ld.local.s8 	%r124, [%rd27];
	shr.s32 	%r125, %r124, %r23;
	and.b32  	%r126, %r125, 15;
	add.s32 	%r127, %r126, 63;
	add.s32 	%r128, %r332, %r19;
	setp.ge.u32 	%p17, %r127, %r128;
	@%p17 bra 	$L__BB1_20;
	add.s16 	%rs131, %rs131, %rs13;
	st.local.u8 	[%rd15], %rs131;
	cvt.s64.s16 	%rd97, %rs144;
	shr.u64 	%rd98, %rd97, 1;
	and.b64  	%rd99, %rd98, 2147483647;
	add.s64 	%rd100, %rd1, %rd99;
	ld.local.s8 	%rs68, [%rd100];
	shl.b16 	%rs69, %rs144, 2;
	and.b16  	%rs70, %rs69, 4;
	cvt.u32.u16 	%r129, %rs70;
	shr.s16 	%rs71, %rs68, %r129;
	and.b16  	%rs72, %rs71, 15;
	cvt.u32.u16 	%r130, %rs131;
	cvt.s32.s8 	%r131, %r130;
	shr.s32 	%r132, %r131, %r11;
	cvt.u16.u32 	%rs73, %r132;
	and.b16  	%rs74, %rs73, 15;
	setp.lt.u16 	%p18, %rs72, %rs74;
	selp.b16 	%rs144, %rs10, %rs144, %p18;
$L__BB1_20:
	add.s32 	%r133, %r18, %r332;
	cvt.u32.u16 	%r134, %rs131;
	cvt.s32.s8 	%r135, %r134;
	shr.s32 	%r136, %r135, %r11;
	and.b32  	%r137, %r136, 15;
	add.s32 	%r138, %r137, 63;
	setp.lt.s32 	%p20, %r138, %r133;
	or.pred  	%p21, %p11, %p20;
	@%p21 bra 	$L__BB1_26;
	add.s32 	%r139, %r19, %r332;
	add.s32 	%r140, %r139, 1;
	ld.local.s8 	%r141, [%rd24];
	shr.s32 	%r142, %r141, %r20;
	and.b32  	%r143, %r142, 15;
	add.s32 	%r144, %r143, 63;
	setp.ge.u32 	%p22, %r144, %r140;
	@%p22 bra 	$L__BB1_26;
	ld.local.s8 	%r145, [%rd25];
	shr.s32 	%r146, %r145, %r21;
	and.b32  	%r147, %r146, 15;
	add.s32 	%r148, %r147, 63;
	add.s32 	%r149, %r19, %r332;
	add.s32 	%r150, %r149, 1;
	setp.ge.u32 	%p23, %r148, %r150;
	@%p23 bra 	$L__BB1_26;
	ld.local.s8 	%r151, [%rd26];
	shr.s32 	%r152, %r151, %r22;
	and.b32  	%r153, %r152, 15;
	add.s32 	%r154, %r153, 63;
	add.s32 	%r155, %r19, %r332;
	add.s32 	%r156, %r155, 1;
	setp.ge.u32 	%p24, %r154, %r156;
	@%p24 bra 	$L__BB1_26;
	ld.local.s8 	%r157, [%rd27];
	shr.s32 	%r158, %r157, %r23;
	and.b32  	%r159, %r158, 15;
	add.s32 	%r160, %r159, 63;
	add.s32 	%r161, %r19, %r332;
	add.s32 	%r162, %r161, 1;
	setp.ge.u32 	%p25, %r160, %r162;
	@%p25 bra 	$L__BB1_26;
	add.s16 	%rs131, %rs131, %rs13;
	st.local.u8 	[%rd15], %rs131;
	cvt.s64.s16 	%rd101, %rs144;
	shr.u64 	%rd102, %rd101, 1;
	and.b64  	%rd103, %rd102, 2147483647;
	add.s64 	%rd104, %rd1, %rd103;
	ld.local.s8 	%rs75, [%rd104];
	shl.b16 	%rs76, %rs144, 2;
	and.b16  	%rs77, %rs76, 4;
	cvt.u32.u16 	%r163, %rs77;
	shr.s16 	%rs78, %rs75, %r163;
	and.b16  	%rs79, %rs78, 15;
	cvt.u32.u16 	%r164, %rs131;
	cvt.s32.s8 	%r165, %r164;
	shr.s32 	%r166, %r165, %r11;
	cvt.u16.u32 	%rs80, %r166;
	and.b16  	%rs81, %rs80, 15;
	setp.lt.u16 	%p26, %rs79, %rs81;
	selp.b16 	%rs144, %rs10, %rs144, %p26;
$L__BB1_26:
	add.s32 	%r167, %r18, %r332;
	add.s32 	%r168, %r167, 1;
	cvt.u32.u16 	%r169, %rs131;
	cvt.s32.s8 	%r170, %r169;
	shr.s32 	%r171, %r170, %r11;
	and.b32  	%r172, %r171, 15;
	add.s32 	%r173, %r172, 63;
	setp.lt.s32 	%p28, %r173, %r168;
	or.pred  	%p29, %p11, %p28;
	@%p29 bra 	$L__BB1_32;
	add.s32 	%r174, %r332, %r19;
	add.s32 	%r175, %r174, 2;
	ld.local.s8 	%r176, [%rd24];
	shr.s32 	%r177, %r176, %r20;
	and.b32  	%r178, %r177, 15;
	add.s32 	%r179, %r178, 63;
	setp.ge.u32 	%p30, %r179, %r175;
	@%p30 bra 	$L__BB1_32;
	ld.local.s8 	%r180, [%rd25];
	shr.s32 	%r181, %r180, %r21;
	and.b32  	%r182, %r181, 15;
	add.s32 	%r183, %r182, 63;
	add.s32 	%r184, %r332, %r19;
	add.s32 	%r185, %r184, 2;
	setp.ge.u32 	%p31, %r183, %r185;
	@%p31 bra 	$L__BB1_32;
	ld.local.s8 	%r186, [%rd26];
	shr.s32 	%r187, %r186, %r22;
	and.b32  	%r188, %r187, 15;
	add.s32 	%r189, %r188, 63;
	add.s32 	%r190, %r332, %r19;
	add.s32 	%r191, %r190, 2;
	setp.ge.u32 	%p32, %r189, %r191;
	@%p32 bra 	$L__BB1_32;
	ld.local.s8 	%r192, [%rd27];
	shr.s32 	%r193, %r192, %r23;
	and.b32  	%r194, %r193, 15;
	add.s32 	%r195, %r194, 63;
	add.s32 	%r196, %r332, %r19;
	add.s32 	%r197, %r196, 2;
	setp.ge.u32 	%p33, %r195, %r197;
	@%p33 bra 	$L__BB1_32;
	add.s16 	%rs131, %rs131, %rs13;
	st.local.u8 	[%rd15], %rs131;
	cvt.s64.s16 	%rd105, %rs144;
	shr.u64 	%rd106, %rd105, 1;
	and.b64  	%rd107, %rd106, 2147483647;
	add.s64 	%rd108, %rd1, %rd107;
	ld.local.s8 	%rs82, [%rd108];
	shl.b16 	%rs83, %rs144, 2;
	and.b16  	%rs84, %rs83, 4;
	cvt.u32.u16 	%r198, %rs84;
	shr.s16 	%rs85, %rs82, %r198;
	and.b16  	%rs86, %rs85, 15;
	cvt.u32.u16 	%r199, %rs131;
	cvt.s32.s8 	%r200, %r199;
	shr.s32 	%r201, %r200, %r11;
	cvt.u16.u32 	%rs87, %r201;
	and.b16  	%rs88, %rs87, 15;
	setp.lt.u16 	%p34, %rs86, %rs88;
	selp.b16 	%rs144, %rs10, %rs144, %p34;
$L__BB1_32:
	add.s32 	%r202, %r18, %r332;
	add.s32 	%r203, %r202, 2;
	cvt.u32.u16 	%r204, %rs131;
	cvt.s32.s8 	%r205, %r204;
	shr.s32 	%r206, %r205, %r11;
	and.b32  	%r207, %r206, 15;
	add.s32 	%r208, %r207, 63;
	setp.lt.s32 	%p36, %r208, %r203;
	or.pred  	%p37, %p11, %p36;
	@%p37 bra 	$L__BB1_38;
	add.s32 	%r209, %r332, %r19;
	add.s32 	%r210, %r209, 3;
	ld.local.s8 	%r211, [%rd24];
	shr.s32 	%r212, %r211, %r20;
	and.b32  	%r213, %r212, 15;
	add.s32 	%r214, %r213, 63;
	setp.ge.u32 	%p38, %r214, %r210;
	@%p38 bra 	$L__BB1_38;
	ld.local.s8 	%r215, [%rd25];
	shr.s32 	%r216, %r215, %r21;
	and.b32  	%r217, %r216, 15;
	add.s32 	%r218, %r217, 63;
	add.s32 	%r219, %r332, %r19;
	add.s32 	%r220, %r219, 3;
	setp.ge.u32 	%p39, %r218, %r220;
	@%p39 bra 	$L__BB1_38;
	ld.local.s8 	%r221, [%rd26];
	shr.s32 	%r222, %r221, %r22;
	and.b32  	%r223, %r222, 15;
	add.s32 	%r224, %r223, 63;
	add.s32 	%r225, %r332, %r19;
	add.s32 	%r226, %r225, 3;
	setp.ge.u32 	%p40, %r224, %r226;
	@%p40 bra 	$L__BB1_38;
	ld.local.s8 	%r227, [%rd27];
	shr.s32 	%r228, %r227, %r23;
	and.b32  	%r229, %r228, 15;
	add.s32 	%r230, %r229, 63;
	add.s32 	%r231, %r332, %r19;
	add.s32 	%r232, %r231, 3;
	setp.ge.u32 	%p41, %r230, %r232;
	@%p41 bra 	$L__BB1_38;
	add.s16 	%rs131, %rs131, %rs13;
	st.local.u8 	[%rd15], %rs131;
	cvt.s64.s16 	%rd109, %rs144;
	shr.u64 	%rd110, %rd109, 1;
	and.b64  	%rd111, %rd110, 2147483647;
	add.s64 	%rd112, %rd1, %rd111;
	ld.local.s8 	%rs89, [%rd112];
	shl.b16 	%rs90, %rs144, 2;
	and.b16  	%rs91, %rs90, 4;
	cvt.u32.u16 	%r233, %rs91;
	shr.s16 	%rs92, %rs89, %r233;
	and.b16  	%rs93, %rs92, 15;
	cvt.u32.u16 	%r234, %rs131;
	cvt.s32.s8 	%r235, %r234;
	shr.s32 	%r236, %r235, %r11;
	cvt.u16.u32 	%rs94, %r236;
	and.b16  	%rs95, %rs94, 15;
	setp.lt.u16 	%p42, %rs93, %rs95;
	selp.b16 	%rs144, %rs10, %rs144, %p42;
$L__BB1_38:
	add.s32 	%r332, %r332, 4;
	setp.ne.s32 	%p43, %r332, %r333;
	@%p43 bra 	$L__BB1_14;
$L__BB1_39:
	setp.eq.s32 	%p44, %r24, 0;
	@%p44 bra 	$L__BB1_60;
	setp.ne.s32 	%p45, %r12, 0;
	add.s32 	%r237, %r18, %r333;
	add.s32 	%r29, %r237, -1;
	cvt.u32.u16 	%r238, %rs131;
	cvt.s32.s8 	%r239, %r238;
	shr.s32 	%r240, %r239, %r11;
	and.b32  	%r241, %r240, 15;
	add.s32 	%r242, %r241, 63;
	setp.lt.s32 	%p46, %r242, %r29;
	or.pred  	%p47, %p45, %p46;
	@%p47 bra 	$L__BB1_46;
	add.s32 	%r243, %r333, %r19;
	ld.local.s8 	%r244, [%rd24];
	shr.s32 	%r245, %r244, %r20;
	and.b32  	%r246, %r245, 15;
	add.s32 	%r247, %r246, 63;
	setp.ge.u32 	%p48, %r247, %r243;
	@%p48 bra 	$L__BB1_46;
	ld.local.s8 	%r248, [%rd25];
	shr.s32 	%r249, %r248, %r21;
	and.b32  	%r250, %r249, 15;
	add.s32 	%r251, %r250, 63;
	add.s32 	%r252, %r333, %r19;
	setp.ge.u32 	%p49, %r251, %r252;
	@%p49 bra 	$L__BB1_46;
	ld.local.s8 	%r253, [%rd26];
	shr.s32 	%r254, %r253, %r22;
	and.b32  	%r255, %r254, 15;
	add.s32 	%r256, %r255, 63;
	add.s32 	%r257, %r333, %r19;
	setp.ge.u32 	%p50, %r256, %r257;
	@%p50 bra 	$L__BB1_46;
	ld.local.s8 	%r258, [%rd27];
	shr.s32 	%r259, %r258, %r23;
	and.b32  	%r260, %r259, 15;
	add.s32 	%r261, %r260, 63;
	add.s32 	%r262, %r333, %r19;
	setp.ge.u32 	%p51, %r261, %r262;
	@%p51 bra 	$L__BB1_46;
	add.s16 	%rs131, %rs131, %rs13;
	st.local.u8 	[%rd15], %rs131;
	cvt.s64.s16 	%rd113, %rs144;
	shr.u64 	%rd114, %rd113, 1;
	and.b64  	%rd115, %rd114, 2147483647;
	add.s64 	%rd116, %rd1, %rd115;
	ld.local.s8 	%rs96, [%rd116];
	shl.b16 	%rs97, %rs144, 2;
	and.b16  	%rs98, %rs97, 4;
	cvt.u32.u16 	%r263, %rs98;
	shr.s16 	%rs99, %rs96, %r263;
	and.b16  	%rs100, %rs99, 15;
	cvt.u32.u16 	%r264, %rs131;
	cvt.s32.s8 	%r265, %r264;
	shr.s32 	%r266, %r265, %r11;
	cvt.u16.u32 	%rs101, %r266;
	and.b16  	%rs102, %rs101, 15;
	setp.lt.u16 	%p52, %rs100, %rs102;
	selp.b16 	%rs144, %rs10, %rs144, %p52;
$L__BB1_46:
	setp.eq.s32 	%p53, %r24, 1;
	@%p53 bra 	$L__BB1_60;
	add.s32 	%r267, %r18, %r333;
	cvt.u32.u16 	%r268, %rs131;
	cvt.s32.s8 	%r269, %r268;
	shr.s32 	%r270, %r269, %r11;
	and.b32  	%r271, %r270, 15;
	add.s32 	%r272, %r271, 63;
	setp.lt.s32 	%p55, %r272, %r267;
	or.pred  	%p56, %p45, %p55;
	@%p56 bra 	$L__BB1_53;
	add.s32 	%r273, %r333, %r19;
	add.s32 	%r274, %r273, 1;
	ld.local.s8 	%r275, [%rd24];
	shr.s32 	%r276, %r275, %r20;
	and.b32  	%r277, %r276, 15;
	add.s32 	%r278, %r277, 63;
	setp.ge.u32 	%p57, %r278, %r274;
	@%p57 bra 	$L__BB1_53;
	ld.local.s8 	%r279, [%rd25];
	shr.s32 	%r280, %r279, %r21;
	and.b32  	%r281, %r280, 15;
	add.s32 	%r282, %r281, 63;
	add.s32 	%r283, %r333, %r19;
	add.s32 	%r284, %r283, 1;
	setp.ge.u32 	%p58, %r282, %r284;
	@%p58 bra 	$L__BB1_53;
	ld.local.s8 	%r285, [%rd26];
	shr.s32 	%r286, %r285, %r22;
	and.b32  	%r287, %r286, 15;
	add.s32 	%r288, %r287, 63;
	add.s32 	%r289, %r333, %r19;
	add.s32 	%r290, %r289, 1;
	setp.ge.u32 	%p59, %r288, %r290;
	@%p59 bra 	$L__BB1_53;
	ld.local.s8 	%r291, [%rd27];
	shr.s32 	%r292, %r291, %r23;
	and.b32  	%r293, %r292, 15;
	add.s32 	%r294, %r293, 63;
	add.s32 	%r295, %r333, %r19;
	add.s32 	%r296, %r295, 1;
	setp.ge.u32 	%p60, %r294, %r296;
	@%p60 bra 	$L__BB1_53;
	add.s16 	%rs131, %rs131, %rs13;
	st.local.u8 	[%rd15], %rs131;
	cvt.s64.s16 	%rd117, %rs144;
	shr.u64 	%rd118, %rd117, 1;
	and.b64  	%rd119, %rd118, 2147483647;
	add.s64 	%rd120, %rd1, %rd119;
	ld.local.s8 	%rs103, [%rd120];
	shl.b16 	%rs104, %rs144, 2;
	and.b16  	%rs105, %rs104, 4;
	cvt.u32.u16 	%r297, %rs105;
	shr.s16 	%rs106, %rs103, %r297;
	and.b16  	%rs107, %rs106, 15;
	cvt.u32.u16 	%r298, %rs131;
	cvt.s32.s8 	%r299, %r298;
	shr.s32 	%r300, %r299, %r11;
	cvt.u16.u32 	%rs108, %r300;
	and.b16  	%rs109, %rs108, 15;
	setp.lt.u16 	%p61, %rs107, %rs109;
	selp.b16 	%rs144, %rs10, %rs144, %p61;
$L__BB1_53:
	setp.eq.s32 	%p62, %r24, 2;
	@%p62 bra 	$L__BB1_60;
	add.s32 	%r301, %r29, 2;
	cvt.u32.u16 	%r302, %rs131;
	cvt.s32.s8 	%r303, %r302;
	shr.s32 	%r304, %r303, %r11;
	and.b32  	%r305, %r304, 15;
	add.s32 	%r306, %r305, 63;
	setp.lt.s32 	%p64, %r306, %r301;
	or.pred  	%p65, %p45, %p64;
	@%p65 bra 	$L__BB1_60;
	add.s32 	%r307, %r333, %r19;
	add.s32 	%r30, %r307, 2;
	ld.local.s8 	%r308, [%rd24];
	shr.s32 	%r309, %r308, %r20;
	and.b32  	%r310, %r309, 15;
	add.s32 	%r311, %r310, 63;
	setp.ge.u32 	%p66, %r311, %r30;
	@%p66 bra 	$L__BB1_60;
	ld.local.s8 	%r312, [%rd25];
	shr.s32 	%r313, %r312, %r21;
	and.b32  	%r314, %r313, 15;
	add.s32 	%r315, %r314, 63;
	setp.ge.u32 	%p67, %r315, %r30;
	@%p67 bra 	$L__BB1_60;
	ld.local.s8 	%r316, [%rd26];
	shr.s32 	%r317, %r316, %r22;
	and.b32  	%r318, %r317, 15;
	add.s32 	%r319, %r318, 63;
	setp.ge.u32 	%p68, %r319, %r30;
	@%p68 bra 	$L__BB1_60;
	ld.local.s8 	%r320, [%rd27];
	shr.s32 	%r321, %r320, %r23;
	and.b32  	%r322, %r321, 15;
	add.s32 	%r323, %r322, 63;
	setp.ge.u32 	%p69, %r323, %r30;
	@%p69 bra 	$L__BB1_60;
	add.s16 	%rs110, %rs131, %rs13;
	st.local.u8 	[%rd15], %rs110;
	cvt.s64.s16 	%rd121, %rs144;
	shr.u64 	%rd122, %rd121, 1;
	and.b64  	%rd123, %rd122, 2147483647;
	add.s64 	%rd124, %rd1, %rd123;
	ld.local.s8 	%rs111, [%rd124];
	shl.b16 	%rs112, %rs144, 2;
	and.b16  	%rs113, %rs112, 4;
	cvt.u32.u16 	%r324, %rs113;
	shr.s16 	%rs114, %rs111, %r324;
	and.b16  	%rs115, %rs114, 15;
	cvt.u32.u16 	%r325, %rs110;
	cvt.s32.s8 	%r326, %r325;
	shr.s32 	%r327, %r326, %r11;
	cvt.u16.u32 	%rs116, %r327;
	and.b16  	%rs117, %rs116, 15;
	setp.lt.u16 	%p70, %rs115, %rs117;
	selp.b16 	%rs144, %rs10, %rs144, %p70;
$L__BB1_60:
	add.s16 	%rs125, %rs125, 1;
	setp.ne.s16 	%p71, %rs125, 10;
	@%p71 bra 	$L__BB1_7;
	cvt.s64.s16 	%rd125, %rs144;
	shr.u64 	%rd126, %rd125, 1;
	and.b64  	%rd127, %rd126, 2147483647;
	add.s64 	%rd128, %rd1, %rd127;
	ld.local.s8 	%rs118, [%rd128];
	shl.b16 	%rs119, %rs144, 2;
	and.b16  	%rs120, %rs119, 4;
	cvt.u32.u16 	%r328, %rs120;
	shr.s16 	%rs121, %rs118, %r328;
	and.b16  	%rs122, %rs121, 8;
	setp.eq.s16 	%p72, %rs122, 0;
	@%p72 bra 	$L__BB1_1;
	ld.param.u64 	%rd137, [_Z5crackPmPiS__param_2];
	ld.param.u64 	%rd136, [_Z5crackPmPiS__param_1];
	cvta.to.global.u64 	%rd129, %rd136;
	atom.global.add.u32 	%r329, [%rd129], 1;
	cvta.to.global.u64 	%rd130, %rd137;
	mul.wide.s32 	%rd131, %r329, 8;
	add.s64 	%rd132, %rd130, %rd131;
	st.global.u64 	[%rd132], %rd3;
$L__BB1_63:
	ret;
$L__BB1_64:
	cvt.u64.u16 	%rd54, %rs7;
	add.s64 	%rd145, %rd145, 3;
	ld.global.u64 	%rd55, [%rd6+24];
	shr.u64 	%rd56, %rd55, 17;
	mul.lo.s64 	%rd57, %rd56, %rd54;
	shr.u64 	%rd58, %rd57, 31;
	cvt.u32.u64 	%r330, %rd58;
	bra.uni 	$L__BB1_6;
$L__BB1_65:
	cvt.u64.u16 	%rd86, %rs12;
	add.s64 	%rd145, %rd12, 8;
	ld.global.u64 	%rd89, [%rd60+64];
	shr.u64 	%rd90, %rd89, 17;
	mul.lo.s64 	%rd91, %rd90, %rd86;
	shr.u64 	%rd92, %rd91, 31;
	cvt.u32.u64 	%r331, %rd92;
	bra.uni 	$L__BB1_11;

}


// ===== COMPILED SASS (sm_100) =====

	.target	sm_100

	.elftype	@"ET_EXEC"


//--------------------- .note.nv.tkinfo           --------------------------
	.section	.note.nv.tkinfo,"",@"SHT_NOTE"
	.sectionflags	@"SHF_NOTE_NV_TKINFO"
	.tkinfo
        /*0018*/ 	.word	0x00000002
        /*0030*/ 	.string	""
        /*0030*/ 	.string	"ptxas"
        /*0030*/ 	.string	"Cuda compilation tools, release 13.0, V13.0.88"
        /*0030*/ 	.string	"Build cuda_13.0.r13.0/compiler.36424714_0"
        /*0030*/ 	.string	"-arch sm_100 -m 64 "



//--------------------- .note.nv.cuinfo           --------------------------
	.section	.note.nv.cuinfo,"",@"SHT_NOTE"
	.sectionflags	@"SHF_NOTE_NV_CUINFO"
        /*0018*/ 	.short	0x0002
        /*001a*/ 	.short	0x0064
        /*001c*/ 	.short	0x0082
	.zero		2


//--------------------- .nv.info                  --------------------------
	.section	.nv.info,"",@"SHT_CUDA_INFO"
	.align	4


	//----- nvinfo : EIATTR_REGCOUNT
	.align		4
        /*0000*/ 	.byte	0x04, 0x2f
        /*0002*/ 	.short	(.L_1 - .L_0)
	.align		4
.L_0:
        /*0004*/ 	.word	index@(_Z4initP11rand_paramsPmmmm)
        /*0008*/ 	.word	0x0000001c


	//----- nvinfo : EIATTR_FRAME_SIZE
	.align		4
.L_1:
        /*000c*/ 	.byte	0x04, 0x11
        /*000e*/ 	.short	(.L_3 - .L_2)
	.align		4
.L_2:
        /*0010*/ 	.word	index@($__internal_0_$__cuda_sm20_div_u64)
        /*0014*/ 	.word	0x00000000


	//----- nvinfo : EIATTR_FRAME_SIZE
	.align		4
.L_3:
        /*0018*/ 	.byte	0x04, 0x11
        /*001a*/ 	.short	(.L_5 - .L_4)
	.align		4
.L_4:
        /*001c*/ 	.word	index@(_Z4initP11rand_paramsPmmmm)
        /*0020*/ 	.word	0x00000000


	//----- nvinfo : EIATTR_REGCOUNT
	.align		4
.L_5:
        /*0024*/ 	.byte	0x04, 0x2f
        /*0026*/ 	.short	(.L_7 - .L_6)
	.align		4
.L_6:
        /*0028*/ 	.word	index@(_Z5crackPmPiS_)
        /*002c*/ 	.word	0x00000020


	//----- nvinfo : EIATTR_FRAME_SIZE
	.align		4
.L_7:
        /*0030*/ 	.byte	0x04, 0x11
        /*0032*/ 	.short	(.L_9 - .L_8)
	.align		4
.L_8:
        /*0034*/ 	.word	index@(_Z5crackPmPiS_)
        /*0038*/ 	.word	0x00000210


	//----- nvinfo : EIATTR_MIN_STACK_SIZE
	.align		4
.L_9:
        /*003c*/ 	.byte	0x04, 0x12
        /*003e*/ 	.short	(.L_11 - .L_10)
	.align		4
.L_10:
        /*0040*/ 	.word	index@(_Z5crackPmPiS_)
        /*0044*/ 	.word	0x00000210


	//----- nvinfo : EIATTR_MIN_STACK_SIZE
	.align		4
.L_11:
        /*0048*/ 	.byte	0x04, 0x12
        /*004a*/ 	.short	(.L_13 - .L_12)
	.align		4
.L_12:
        /*004c*/ 	.word	index@(_Z4initP11rand_paramsPmmmm)
        /*0050*/ 	.word	0x00000000
.L_13:


//--------------------- .nv.compat                --------------------------
	.section	.nv.compat,"",@"SHT_CUDA_COMPAT_INFO"
	.align	4
        /*0000*/ 	.byte	0x02, 0x09, 0x00, 0x00, 0x02, 0x02, 0x01, 0x00, 0x02, 0x05, 0x05, 0x00, 0x03, 0x07, 0x01, 0x01
        /*0010*/ 	.byte	0x02, 0x03, 0x00, 0x00, 0x02, 0x06, 0x01, 0x00, 0x04, 0x0b, 0x08, 0x00, 0x09, 0x00, 0x00, 0x00
        /*0020*/ 	.byte	0x00, 0x00, 0x00, 0x00


//--------------------- .nv.info._Z5crackPmPiS_   --------------------------
	.section	.nv.info._Z5crackPmPiS_,"",@"SHT_CUDA_INFO"
	.sectionflags	@""
	.align	4


	//----- nvinfo : EIATTR_CUDA_API_VERSION
	.align		4
        /*0000*/ 	.byte	0x04, 0x37
        /*0002*/ 	.short	(.L_15 - .L_14)
.L_14:
        /*0004*/ 	.word	0x00000082


	//----- nvinfo : EIATTR_KPARAM_INFO
	.align		4
.L_15:
        /*0008*/ 	.byte	0x04, 0x17
        /*000a*/ 	.short	(.L_17 - .L_16)
.L_16:
        /*000c*/ 	.word	0x00000000
        /*0010*/ 	.short	0x0002
        /*0012*/ 	.short	0x0010
        /*0014*/ 	.byte	0x00, 0xf5, 0x21, 0x00


	//----- nvinfo : EIATTR_KPARAM_INFO
	.align		4
.L_17:
        /*0018*/ 	.byte	0x04, 0x17
        /*001a*/ 	.short	(.L_19 - .L_18)
.L_18:
        /*001c*/ 	.word	0x00000000
        /*0020*/ 	.short	0x0001
        /*0022*/ 	.short	0x0008
        /*0024*/ 	.byte	0x00, 0xf5, 0x21, 0x00


	//----- nvinfo : EIATTR_KPARAM_INFO
	.align		4
.L_19:
        /*0028*/ 	.byte	0x04, 0x17
        /*002a*/ 	.short	(.L_21 - .L_20)
.L_20:
        /*002c*/ 	.word	0x00000000
        /*0030*/ 	.short	0x0000
        /*0032*/ 	.short	0x0000
        /*0034*/ 	.byte	0x00, 0xf5, 0x21, 0x00


	//----- nvinfo : EIATTR_SPARSE_MMA_MASK
	.align		4
.L_21:
        /*0038*/ 	.byte	0x03, 0x50
        /*003a*/ 	.short	0x0000


	//----- nvinfo : EIATTR_MAXREG_COUNT
	.align		4
        /*003c*/ 	.byte	0x03, 0x1b
        /*003e*/ 	.short	0x0020


	//----- nvinfo : EIATTR_ANNOTATIONS
	.align		4
        /*0040*/ 	.byte	0x04, 0x55
        /*0042*/ 	.short	(.L_23 - .L_22)


	//   ....[0]....
.L_22:
        /*0044*/ 	.word	0x00000001
        /*0048*/ 	.byte	0x60, 0x03, 0x00, 0x00, 0x01, 0x00, 0x00, 0x00, 0xf0, 0x2c, 0x00, 0x00


	//----- nvinfo : EIATTR_MERCURY_ISA_VERSION
	.align		4
.L_23:
        /*0054*/ 	.byte	0x03, 0x5f
        /*0056*/ 	.short	0x0101


	//----- nvinfo : EIATTR_INT_WARP_WIDE_INSTR_OFFSETS
	.align		4
        /*0058*/ 	.byte	0x04, 0x31
        /*005a*/ 	.short	(.L_25 - .L_24)


	//   ....[0]....
.L_24:
        /*005c*/ 	.word	0x00002cc0


	//   ....[1]....
        /*0060*/ 	.word	0x00002d70


	//----- nvinfo : EIATTR_VRC_CTA_INIT_COUNT
	.align		4
.L_25:
        /*0064*/ 	.byte	0x02, 0x4a
	.zero		1
	.zero		1


	//----- nvinfo : EIATTR_EXIT_INSTR_OFFSETS
	.align		4
        /*0068*/ 	.byte	0x04, 0x1c
        /*006a*/ 	.short	(.L_27 - .L_26)


	//   ....[0]....
.L_26:
        /*006c*/ 	.word	0x000002d0


	//   ....[1]....
        /*0070*/ 	.word	0x00002bd0


	//   ....[2]....
        /*0074*/ 	.word	0x00002ca0


	//   ....[3]....
        /*0078*/ 	.word	0x00002db0


	//----- nvinfo : EIATTR_MAX_THREADS
	.align		4
.L_27:
        /*007c*/ 	.byte	0x04, 0x05
        /*007e*/ 	.short	(.L_29 - .L_28)
.L_28:
        /*0080*/ 	.word	0x00000400
        /*0084*/ 	.word	0x00000001
        /*0088*/ 	.word	0x00000001


	//----- nvinfo : EIATTR_CRS_STACK_SIZE
	.align		4
.L_29:
        /*008c*/ 	.byte	0x04, 0x1e
        /*008e*/ 	.short	(.L_31 - .L_30)
.L_30:
        /*0090*/ 	.word	0x00000000


	//----- nvinfo : EIATTR_CBANK_PARAM_SIZE
	.align		4
.L_31:
        /*0094*/ 	.byte	0x03, 0x19
        /*0096*/ 	.short	0x0018


	//----- nvinfo : EIATTR_PARAM_CBANK
	.align		4
        /*0098*/ 	.byte	0x04, 0x0a
        /*009a*/ 	.short	(.L_33 - .L_32)
	.align		4
.L_32:
        /*009c*/ 	.word	index@(.nv.constant0._Z5crackPmPiS_)
        /*00a0*/ 	.short	0x0380
        /*00a2*/ 	.short	0x0018


	//----- nvinfo : EIATTR_SW_WAR
	.align		4
.L_33:
        /*00a4*/ 	.byte	0x04, 0x36
        /*00a6*/ 	.short	(.L_35 - .L_34)
.L_34:
        /*00a8*/ 	.word	0x00000008
.L_35:


//--------------------- .nv.info._Z4initP11rand_paramsPmmmm --------------------------
	.section	.nv.info._Z4initP11rand_paramsPmmmm,"",@"SHT_CUDA_INFO"
	.sectionflags	@""
	.align	4


	//----- nvinfo : EIATTR_CUDA_API_VERSION
	.align		4
        /*0000*/ 	.byte	0x04, 0x37
        /*0002*/ 	.short	(.L_37 - .L_36)
.L_36:
        /*0004*/ 	.word	0x00000082


	//----- nvinfo : EIATTR_KPARAM_INFO
	.align		4
.L_37:
        /*0008*/ 	.byte	0x04, 0x17
        /*000a*/ 	.short	(.L_39 - .L_38)
.L_38:
        /*000c*/ 	.word	0x00000000
        /*0010*/ 	.short	0x0004
        /*0012*/ 	.short	0x0020
        /*0014*/ 	.byte	0x00, 0xf0, 0x21, 0x00


	//----- nvinfo : EIATTR_KPARAM_INFO
	.align		4
.L_39:
        /*0018*/ 	.byte	0x04, 0x17
        /*001a*/ 	.short	(.L_41 - .L_40)
.L_40:
        /*001c*/ 	.word	0x00000000
        /*0020*/ 	.short	0x0003
        /*0022*/ 	.short	0x0018
        /*0024*/ 	.byte	0x00, 0xf0, 0x21, 0x00


	//----- nvinfo : EIATTR_KPARAM_INFO
	.align		4
.L_41:
        /*0028*/ 	.byte	0x04, 0x17
        /*002a*/ 	.short	(.L_43 - .L_42)
.L_42:
        /*002c*/ 	.word	0x00000000
        /*0030*/ 	.short	0x0002
        /*0032*/ 	.short	0x0010
        /*0034*/ 	.byte	0x00, 0xf0, 0x21, 0x00


	//----- nvinfo : EIATTR_KPARAM_INFO
	.align		4
.L_43:
        /*0038*/ 	.byte	0x04, 0x17
        /*003a*/ 	.short	(.L_45 - .L_44)
.L_44:
        /*003c*/ 	.word	0x00000000
        /*0040*/ 	.short	0x0001
        /*0042*/ 	.short	0x0008
        /*0044*/ 	.byte	0x00, 0xf5, 0x21, 0x00


	//----- nvinfo : EIATTR_KPARAM_INFO
	.align		4
.L_45:
        /*0048*/ 	.byte	0x04, 0x17
        /*004a*/ 	.short	(.L_47 - .L_46)
.L_46:
        /*004c*/ 	.word	0x00000000
        /*0050*/ 	.short	0x0000
        /*0052*/ 	.short	0x0000
        /*0054*/ 	.byte	0x00, 0xf5, 0x21, 0x00


	//----- nvinfo : EIATTR_SPARSE_MMA_MASK
	.align		4
.L_47:
        /*0058*/ 	.byte	0x03, 0x50
        /*005a*/ 	.short	0x0000


	//----- nvinfo : EIATTR_MAXREG_COUNT
	.align		4
        /*005c*/ 	.byte	0x03, 0x1b
        /*005e*/ 	.short	0x0020


	//----- nvinfo : EIATTR_MERCURY_ISA_VERSION
	.align		4
        /*0060*/ 	.byte	0x03, 0x5f
        /*0062*/ 	.short	0x0101


	//----- nvinfo : EIATTR_VRC_CTA_INIT_COUNT
	.align		4
        /*0064*/ 	.byte	0x02, 0x4a
	.zero		1
	.zero		1


	//----- nvinfo : EIATTR_EXIT_INSTR_OFFSETS
	.align		4
        /*0068*/ 	.byte	0x04, 0x1c
        /*006a*/ 	.short	(.L_49 - .L_48)


	//   ....[0]....
.L_48:
        /*006c*/ 	.word	0x00000640


	//   ....[1]....
        /*0070*/ 	.word	0x000009b0


	//----- nvinfo : EIATTR_MAX_THREADS
	.align		4
.L_49:
        /*0074*/ 	.byte	0x04, 0x05
        /*0076*/ 	.short	(.L_51 - .L_50)
.L_50:
        /*0078*/ 	.word	0x00000400
        /*007c*/ 	.word	0x00000001
        /*0080*/ 	.word	0x00000001


	//----- nvinfo : EIATTR_CRS_STACK_SIZE
	.align		4
.L_51:
        /*0084*/ 	.byte	0x04, 0x1e
        /*0086*/ 	.short	(.L_53 - .L_52)
.L_52:
        /*0088*/ 	.word	0x00000000


	//----- nvinfo : EIATTR_CBANK_PARAM_SIZE
	.align		4
.L_53:
        /*008c*/ 	.byte	0x03, 0x19
        /*008e*/ 	.short	0x0028


	//----- nvinfo : EIATTR_PARAM_CBANK
	.align		4
        /*0090*/ 	.byte	0x04, 0x0a
        /*0092*/ 	.short	(.L_55 - .L_54)
	.align		4
.L_54:
        /*0094*/ 	.word	index@(.nv.constant0._Z4initP11rand_paramsPmmmm)
        /*0098*/ 	.short	0x0380
        /*009a*/ 	.short	0x0028


	//----- nvinfo : EIATTR_SW_WAR
	.align		4
.L_55:
        /*009c*/ 	.byte	0x04, 0x36
        /*009e*/ 	.short	(.L_57 - .L_56)
.L_56:
        /*00a0*/ 	.word	0x00000008
.L_57:


//--------------------- .nv.callgraph             --------------------------
	.section	.nv.callgraph,"",@"SHT_CUDA_CALLGRAPH"
	.align	4
	.sectionentsize	8
	.align		4
        /*0000*/ 	.word	0x00000000
	.align		4
        /*0004*/ 	.word	0xffffffff
	.align		4
        /*0008*/ 	.word	0x00000000
	.align		4
        /*000c*/ 	.word	0xfffffffe
	.align		4
        /*0010*/ 	.word	0x00000000
	.align		4
        /*0014*/ 	.word	0xfffffffd
	.align		4
        /*0018*/ 	.word	0x00000000
	.align		4
        /*001c*/ 	.word	0xfffffffc


//--------------------- .text._Z5crackPmPiS_      --------------------------
	.section	.text._Z5crackPmPiS_,"ax",@progbits
	.align	128
        .global         _Z5crackPmPiS_
        .type           _Z5crackPmPiS_,@function
        .size           _Z5crackPmPiS_,(.L_x_38 - _Z5crackPmPiS_)
        .other          _Z5crackPmPiS_,@"STO_CUDA_ENTRY STV_DEFAULT"
_Z5crackPmPiS_:
.text._Z5crackPmPiS_:
[----:B------:R-:W0:Y:S02]  /*0000*/  LDC R1, c[0x0][0x37c] ;  /* 0x0000df00ff017b82 */ /* 0x000e240000000800 */
[----:B0-----:R-:W-:-:S04]  /*0010*/  VIADD R1, R1, 0xfffffdf0 ;  /* 0xfffffdf001017836 */ /* 0x001fc80000000000 */
[----:B------:R-:W-:Y:S01]  /*0020*/  IMAD.MOV.U32 R3, RZ, RZ, R1 ;  /* 0x000000ffff037224 */ /* 0x000fe200078e0001 */
[----:B------:R0:W-:Y:S04]  /*0030*/  STL.128 [R1], RZ ;  /* 0x000000ff01007387 */ /* 0x0001e80000100c00 */
[----:B------:R0:W-:Y:S04]  /*0040*/  STL.128 [R1+0x10], RZ ;  /* 0x000010ff01007387 */ /* 0x0001e80000100c00 */
        /* <DEDUP_REMOVED lines=30> */
[----:B------:R-:W2:Y:S01]  /*0230*/  LDL.S8 R0, [R3] ;  /* 0x0000000003007983 */ /* 0x000ea20000100200 */
[----:B------:R-:W1:Y:S01]  /*0240*/  S2UR UR4, SR_CTAID.X ;  /* 0x00000000000479c3 */ /* 0x000e620000002500 */
[----:B------:R-:W1:Y:S07]  /*0250*/  S2R R2, SR_TID.X ;  /* 0x0000000000027919 */ /* 0x000e6e0000002100 */
[----:B------:R-:W1:Y:S02]  /*0260*/  LDC R5, c[0x0][0x360] ;  /* 0x0000d800ff057b82 */ /* 0x000e640000000800 */
[----:B-1----:R-:W-:Y:S01]  /*0270*/  IMAD R5, R5, UR4, R2 ;  /* 0x0000000405057c24 */ /* 0x002fe2000f8e0202 */
[----:B--2---:R-:W-:-:S04]  /*0280*/  LOP3.LUT R0, R0, 0xf, RZ, 0xc0, !PT ;  /* 0x0000000f00007812 */ /* 0x004fc800078ec0ff */
[----:B------:R-:W-:-:S04]  /*0290*/  IADD3 R0, P1, PT, -R0, 0x8, RZ ;  /* 0x0000000800007810 */ /* 0x000fc80007f3e1ff */
[----:B------:R-:W-:Y:S01]  /*02a0*/  ISETP.GT.U32.AND P0, PT, R0, 0x5a, PT ;  /* 0x0000005a0000780c */ /* 0x000fe20003f04070 */
[----:B------:R-:W-:-:S05]  /*02b0*/  IMAD.X R0, RZ, RZ, -0x1, P1 ;  /* 0xffffffffff007424 */ /* 0x000fca00008e06ff */
[----:B------:R-:W-:-:S13]  /*02c0*/  ISETP.GT.U32.AND.EX P0, PT, R0, RZ, PT, P0 ;  /* 0x000000ff0000720c */ /* 0x000fda0003f04100 */
[----:B0-----:R-:W-:Y:S05]  /*02d0*/  @P0 EXIT ;  /* 0x000000000000094d */ /* 0x001fea0003800000 */
[----:B------:R-:W0:Y:S01]  /*02e0*/  LDC.64 R2, c[0x0][0x380] ;  /* 0x0000e000ff027b82 */ /* 0x000e220000000a00 */
[----:B------:R-:W1:Y:S01]  /*02f0*/  LDCU.64 UR4, c[0x0][0x358] ;  /* 0x00006b00ff0477ac */ /* 0x000e620008000a00 */
[----:B------:R-:W2:Y:S01]  /*0300*/  LDCU.64 UR8, c[0x0][0x380] ;  /* 0x00007000ff0877ac */ /* 0x000ea20008000a00 */
[----:B0-----:R-:W-:-:S06]  /*0310*/  IMAD.WIDE.U32 R2, R5, 0x8, R2 ;  /* 0x0000000805027825 */ /* 0x001fcc00078e0002 */
[----:B-1----:R-:W3:Y:S01]  /*0320*/  LDG.E.64 R2, desc[UR4][R2.64] ;  /* 0x0000000402027981 */ /* 0x002ee2000c1e1b00 */
[----:B------:R-:W-:Y:S01]  /*0330*/  IMAD.MOV.U32 R4, RZ, RZ, RZ ;  /* 0x000000ffff047224 */ /* 0x000fe200078e00ff */
[----:B------:R-:W-:Y:S02]  /*0340*/  PRMT R15, RZ, 0x7610, R15 ;  /* 0x00007610ff0f7816 */ /* 0x000fe4000000000f */
[----:B------:R-:W-:Y:S01]  /*0350*/  PRMT R14, RZ, 0x7610, R14 ;  /* 0x00007610ff0e7816 */ /* 0x000fe2000000000e */
[----:B--23--:R0:W-:Y:S06]  /*0360*/  STL.64 [R1+0x200], R2 ;  /* 0x0002000201007387 */ /* 0x00c1ec0000100a00 */
.L_x_27:
[----:B------:R-:W0:Y:S02]  /*0370*/  LDCU.64 UR6, c[0x0][0x380] ;  /* 0x00007000ff0677ac */ /* 0x000e240008000a00 */
[----:B0-----:R-:W-:-:S04]  /*0380*/  LEA R2, P0, R5, UR6, 0x3 ;  /* 0x0000000605027c11 */ /* 0x001fc8000f8018ff */
[----:B------:R-:W-:-:S05]  /*0390*/  LEA.HI.X R3, R5, UR7, R4, 0x3, P0 ;  /* 0x0000000705037c11 */ /* 0x000fca00080f1c04 */
[----:B------:R-:W2:Y:S04]  /*03a0*/  LDG.E R12, desc[UR4][R2.64+0xc] ;  /* 0x00000c04020c7981 */ /* 0x000ea8000c1e1900 */
[----:B------:R-:W3:Y:S01]  /*03b0*/  LDG.E R11, desc[UR4][R2.64+0x14] ;  /* 0x00001404020b7981 */ /* 0x000ee2000c1e1900 */
[----:B--2---:R-:W-:Y:S02]  /*03c0*/  LEA.HI R12, R12, 0x8, RZ, 0x14 ;  /* 0x000000080c0c7811 */ /* 0x004fe400078fa0ff */
[----:B---3--:R-:W-:Y:S02]  /*03d0*/  LEA.HI R11, R11, 0x8, RZ, 0x14 ;  /* 0x000000080b0b7811 */ /* 0x008fe400078fa0ff */
[----:B------:R-:W-:Y:S02]  /*03e0*/  PRMT R0, R12, 0x9910, RZ ;  /* 0x000099100c007816 */ /* 0x000fe400000000ff */
[----:B------:R-:W-:-:S05]  /*03f0*/  PRMT R7, R11, 0x9910, RZ ;  /* 0x000099100b077816 */ /* 0x000fca00000000ff */
[----:B------:R-:W-:-:S05]  /*0400*/  IMAD R0, R7, 0x20, R0 ;  /* 0x0000002007007824 */ /* 0x000fca00078e0200 */
[----:B------:R-:W-:-:S05]  /*0410*/  LEA.HI R8, R0, R1, RZ, 0x1f ;  /* 0x0000000100087211 */ /* 0x000fca00078ff8ff */
[----:B------:R-:W2:Y:S01]  /*0420*/  LDL.S8 R6, [R8] ;  /* 0x0000000008067983 */ /* 0x000ea20000100200 */
[----:B------:R-:W-:Y:S01]  /*0430*/  IMAD.SHL.U32 R0, R0, 0x4, RZ ;  /* 0x0000000400007824 */ /* 0x000fe200078e00ff */
[----:B------:R-:W-:Y:S04]  /*0440*/  BSSY.RECONVERGENT B0, `(.L_x_0) ;  /* 0x000003a000007945 */ /* 0x000fe80003800200 */
[----:B------:R-:W-:-:S04]  /*0450*/  LOP3.LUT R7, R0, 0x4, RZ, 0xc0, !PT ;  /* 0x0000000400077812 */ /* 0x000fc800078ec0ff */
[----:B--2---:R-:W-:-:S05]  /*0460*/  SHF.R.S32.HI R6, RZ, R7, R6 ;  /* 0x00000007ff067219 */ /* 0x004fca0000011406 */
[----:B------:R-:W-:-:S05]  /*0470*/  IMAD.SHL.U32 R6, R6, 0x2, RZ ;  /* 0x0000000206067824 */ /* 0x000fca00078e00ff */
[----:B------:R-:W-:-:S04]  /*0480*/  LOP3.LUT R10, R6, 0x1e, RZ, 0xc0, !PT ;  /* 0x0000001e060a7812 */ /* 0x000fc800078ec0ff */
[----:B------:R-:W-:-:S05]  /*0490*/  LOP3.LUT R0, R10, 0x80, RZ, 0xfc, !PT ;  /* 0x000000800a007812 */ /* 0x000fca00078efcff */
[----:B------:R-:W-:-:S05]  /*04a0*/  VIADD R7, R0, 0xffffffff ;  /* 0xffffffff00077836 */ /* 0x000fca0000000000 */
[----:B------:R-:W-:-:S13]  /*04b0*/  LOP3.LUT P0, RZ, R7, R0, RZ, 0xc0, !PT ;  /* 0x0000000007ff7212 */ /* 0x000fda000780c0ff */
[----:B------:R-:W-:Y:S05]  /*04c0*/  @P0 BRA `(.L_x_1) ;  /* 0x00000000002c0947 */ /* 0x000fea0003800000 */
[----:B------:R-:W2:Y:S01]  /*04d0*/  LDG.E.64 R2, desc[UR4][R2.64+0x18] ;  /* 0x0000180402027981 */ /* 0x000ea2000c1e1b00 */
[----:B------:R-:W-:Y:S02]  /*04e0*/  LOP3.LUT R0, R0, 0xffff, RZ, 0xc0, !PT ;  /* 0x0000ffff00007812 */ /* 0x000fe400078ec0ff */
[----:B------:R-:W-:-:S05]  /*04f0*/  IADD3 R5, P0, PT, R5, 0x3, RZ ;  /* 0x0000000305057810 */ /* 0x000fca0007f1e0ff */
[----:B------:R-:W-:Y:S01]  /*0500*/  IMAD.X R4, RZ, RZ, R4, P0 ;  /* 0x000000ffff047224 */ /* 0x000fe200000e0604 */
[--C-:B--2---:R-:W-:Y:S02]  /*0510*/  SHF.R.U32.HI R9, RZ, 0x11, R3.reuse ;  /* 0x00000011ff097819 */ /* 0x104fe40000011603 */
[----:B------:R-:W-:-:S03]  /*0520*/  SHF.R.U64 R7, R2, 0x11, R3 ;  /* 0x0000001102077819 */ /* 0x000fc60000001203 */
[-C--:B------:R-:W-:Y:S02]  /*0530*/  IMAD R9, R9, R0.reuse, RZ ;  /* 0x0000000009097224 */ /* 0x080fe400078e02ff */
[----:B------:R-:W-:-:S04]  /*0540*/  IMAD.WIDE.U32 R6, R7, R0, RZ ;  /* 0x0000000007067225 */ /* 0x000fc800078e00ff */
[----:B------:R-:W-:-:S05]  /*0550*/  IMAD.IADD R13, R7, 0x1, R9 ;  /* 0x00000001070d7824 */ /* 0x000fca00078e0209 */
[----:B------:R-:W-:Y:S01]  /*0560*/  SHF.R.U64 R13, R6, 0x1f, R13 ;  /* 0x0000001f060d7819 */ /* 0x000fe2000000120d */
[----:B------:R-:W-:Y:S06]  /*0570*/  BRA `(.L_x_2) ;  /* 0x0000000000987947 */ /* 0x000fec0003800000 */
.L_x_1:
[----:B------:R-:W-:Y:S01]  /*0580*/  IABS R2, R0 ;  /* 0x0000000000027213 */ /* 0x000fe20000000000 */
[----:B------:R-:W-:Y:S01]  /*0590*/  IMAD.MOV.U32 R6, RZ, RZ, RZ ;  /* 0x000000ffff067224 */ /* 0x000fe200078e00ff */
[----:B------:R-:W-:Y:S01]  /*05a0*/  IADD3 R5, P1, PT, R5, 0x2, RZ ;  /* 0x0000000205057810 */ /* 0x000fe20007f3e0ff */
[----:B------:R-:W-:Y:S01]  /*05b0*/  BSSY.RECONVERGENT B1, `(.L_x_2) ;  /* 0x0000022000017945 */ /* 0x000fe20003800200 */
[----:B------:R-:W0:Y:S01]  /*05c0*/  I2F.RP R3, R2 ;  /* 0x0000000200037306 */ /* 0x000e220000209400 */
[----:B------:R-:W-:Y:S02]  /*05d0*/  ISETP.NE.AND P0, PT, R0, RZ, PT ;  /* 0x000000ff0000720c */ /* 0x000fe40003f05270 */
[----:B------:R-:W-:-:S05]  /*05e0*/  IMAD.X R4, RZ, RZ, R4, P1 ;  /* 0x000000ffff047224 */ /* 0x000fca00008e0604 */
[----:B0-----:R-:W0:Y:S02]  /*05f0*/  MUFU.RCP R3, R3 ;  /* 0x0000000300037308 */ /* 0x001e240000001000 */
[----:B0-----:R-:W-:Y:S01]  /*0600*/  VIADD R8, R3, 0xffffffe ;  /* 0x0ffffffe03087836 */ /* 0x001fe20000000000 */
[----:B------:R-:W-:-:S05]  /*0610*/  LOP3.LUT R3, RZ, R0, RZ, 0x33, !PT ;  /* 0x00000000ff037212 */ /* 0x000fca00078e33ff */
[----:B------:R-:W0:Y:S02]  /*0620*/  F2I.FTZ.U32.TRUNC.NTZ R7, R8 ;  /* 0x0000000800077305 */ /* 0x000e24000021f000 */
[----:B0-----:R-:W-:-:S04]  /*0630*/  IMAD.MOV R9, RZ, RZ, -R7 ;  /* 0x000000ffff097224 */ /* 0x001fc800078e0a07 */
[----:B------:R-:W-:-:S04]  /*0640*/  IMAD R9, R9, R2, RZ ;  /* 0x0000000209097224 */ /* 0x000fc800078e02ff */
[----:B------:R-:W-:-:S04]  /*0650*/  IMAD.HI.U32 R6, R7, R9, R6 ;  /* 0x0000000907067227 */ /* 0x000fc800078e0006 */
[----:B------:R-:W-:-:S07]  /*0660*/  VIADD R7, R10, 0x7f ;  /* 0x0000007f0a077836 */ /* 0x000fce0000000000 */
.L_x_3:
[----:B------:R-:W-:-:S04]  /*0670*/  LEA R8, P1, R5, UR8, 0x3 ;  /* 0x0000000805087c11 */ /* 0x000fc8000f8218ff */
[----:B------:R-:W-:-:S06]  /*0680*/  LEA.HI.X R9, R5, UR9, R4, 0x3, P1 ;  /* 0x0000000905097c11 */ /* 0x000fcc00088f1c04 */
[----:B------:R-:W2:Y:S01]  /*0690*/  LDG.E.64 R8, desc[UR4][R8.64+0x8] ;  /* 0x0000080408087981 */ /* 0x000ea2000c1e1b00 */
[----:B------:R-:W-:-:S05]  /*06a0*/  IABS R10, R0 ;  /* 0x00000000000a7213 */ /* 0x000fca0000000000 */
[----:B------:R-:W-:Y:S01]  /*06b0*/  IMAD.MOV R16, RZ, RZ, -R10 ;  /* 0x000000ffff107224 */ /* 0x000fe200078e0a0a */
[----:B--2---:R-:W-:Y:S02]  /*06c0*/  SHF.R.U64 R18, R8, 0x11, R9 ;  /* 0x0000001108127819 */ /* 0x004fe40000001209 */
[----:B------:R-:W-:Y:S02]  /*06d0*/  IABS R8, R0 ;  /* 0x0000000000087213 */ /* 0x000fe40000000000 */
[----:B------:R-:W-:Y:S02]  /*06e0*/  IABS R13, R18 ;  /* 0x00000012000d7213 */ /* 0x000fe40000000000 */
[----:B------:R-:W-:-:S03]  /*06f0*/  ISETP.GE.AND P2, PT, R18, RZ, PT ;  /* 0x000000ff1200720c */ /* 0x000fc60003f46270 */
[----:B------:R-:W-:-:S04]  /*0700*/  IMAD.HI.U32 R10, R6, R13, RZ ;  /* 0x0000000d060a7227 */ /* 0x000fc800078e00ff */
[----:B------:R-:W-:-:S05]  /*0710*/  IMAD R13, R10, R16, R13 ;  /* 0x000000100a0d7224 */ /* 0x000fca00078e020d */
[----:B------:R-:W-:-:S13]  /*0720*/  ISETP.GT.U32.AND P1, PT, R2, R13, PT ;  /* 0x0000000d0200720c */ /* 0x000fda0003f24070 */
[----:B------:R-:W-:-:S05]  /*0730*/  @!P1 IMAD.IADD R13, R13, 0x1, -R8 ;  /* 0x000000010d0d9824 */ /* 0x000fca00078e0a08 */
[----:B------:R-:W-:-:S13]  /*0740*/  ISETP.GT.U32.AND P1, PT, R2, R13, PT ;  /* 0x0000000d0200720c */ /* 0x000fda0003f24070 */
[----:B------:R-:W-:-:S04]  /*0750*/  @!P1 IMAD.IADD R13, R13, 0x1, -R8 ;  /* 0x000000010d0d9824 */ /* 0x000fc800078e0a08 */
[----:B------:R-:W-:Y:S01]  /*0760*/  @!P2 IMAD.MOV R13, RZ, RZ, -R13 ;  /* 0x000000ffff0da224 */ /* 0x000fe200078e0a0d */
[----:B------:R-:W-:-:S04]  /*0770*/  IADD3 R5, P2, PT, R5, 0x1, RZ ;  /* 0x0000000105057810 */ /* 0x000fc80007f5e0ff */
[----:B------:R-:W-:Y:S01]  /*0780*/  SEL R13, R3, R13, !P0 ;  /* 0x0000000d030d7207 */ /* 0x000fe20004000000 */
[----:B------:R-:W-:-:S03]  /*0790*/  IMAD.X R4, RZ, RZ, R4, P2 ;  /* 0x000000ffff047224 */ /* 0x000fc600010e0604 */
[----:B------:R-:W-:-:S04]  /*07a0*/  IADD3 R8, PT, PT, R18, R7, -R13 ;  /* 0x0000000712087210 */ /* 0x000fc80007ffe80d */
[----:B------:R-:W-:-:S13]  /*07b0*/  ISETP.GE.AND P1, PT, R8, RZ, PT ;  /* 0x000000ff0800720c */ /* 0x000fda0003f26270 */
[----:B------:R-:W-:Y:S05]  /*07c0*/  @!P1 BRA `(.L_x_3) ;  /* 0xfffffffc00a89947 */ /* 0x000fea000383ffff */
[----:B------:R-:W-:Y:S05]  /*07d0*/  BSYNC.RECONVERGENT B1 ;  /* 0x0000000000017941 */ /* 0x000fea0003800200 */
.L_x_2:
[----:B------:R-:W-:Y:S05]  /*07e0*/  BSYNC.RECONVERGENT B0 ;  /* 0x0000000000007941 */ /* 0x000fea0003800200 */
.L_x_0:
[----:B------:R-:W-:Y:S02]  /*07f0*/  LOP3.LUT R12, R12, 0xffff, RZ, 0xc0, !PT ;  /* 0x0000ffff0c0c7812 */ /* 0x000fe400078ec0ff */
[----:B------:R-:W-:Y:S02]  /*0800*/  LOP3.LUT R11, R11, 0xffff, RZ, 0xc0, !PT ;  /* 0x0000ffff0b0b7812 */ /* 0x000fe400078ec0ff */
[----:B------:R-:W-:-:S07]  /*0810*/  PRMT R10, RZ, 0x7610, R10 ;  /* 0x00007610ff0a7816 */ /* 0x000fce000000000a */
.L_x_25:
[----:B------:R-:W0:Y:S02]  /*0820*/  LDCU.64 UR6, c[0x0][0x380] ;  /* 0x00007000ff0677ac */ /* 0x000e240008000a00 */
[----:B0-----:R-:W-:-:S04]  /*0830*/  LEA R2, P0, R5, UR6, 0x3 ;  /* 0x0000000605027c11 */ /* 0x001fc8000f8018ff */
[----:B------:R-:W-:-:S05]  /*0840*/  LEA.HI.X R3, R5, UR7, R4, 0x3, P0 ;  /* 0x0000000705037c11 */ /* 0x000fca00080f1c04 */
[----:B------:R-:W2:Y:S04]  /*0850*/  LDG.E R0, desc[UR4][R2.64+0xc] ;  /* 0x00000c0402007981 */ /* 0x000ea8000c1e1900 */
[----:B------:R-:W3:Y:S04]  /*0860*/  LDG.E R6, desc[UR4][R2.64+0x14] ;  /* 0x0000140402067981 */ /* 0x000ee8000c1e1900 */
[----:B------:R-:W4:Y:S04]  /*0870*/  LDG.E R7, desc[UR4][R2.64+0x2c] ;  /* 0x00002c0402077981 */ /* 0x000f28000c1e1900 */
[----:B------:R-:W5:Y:S04]  /*0880*/  LDG.E R8, desc[UR4][R2.64+0x34] ;  /* 0x0000340402087981 */ /* 0x000f68000c1e1900 */
[----:B------:R-:W5:Y:S01]  /*0890*/  LDG.E R16, desc[UR4][R2.64+0x24] ;  /* 0x0000240402107981 */ /* 0x000f62000c1e1900 */
[----:B--2---:R-:W-:-:S02]  /*08a0*/  SHF.R.U32.HI R0, RZ, 0xd, R0 ;  /* 0x0000000dff007819 */ /* 0x004fc40000011600 */
[----:B---3--:R-:W-:Y:S02]  /*08b0*/  SHF.R.U32.HI R9, RZ, 0xd, R6 ;  /* 0x0000000dff097819 */ /* 0x008fe40000011606 */
[----:B------:R-:W2:Y:S01]  /*08c0*/  LDG.E R6, desc[UR4][R2.64+0x1c] ;  /* 0x00001c0402067981 */ /* 0x000ea2000c1e1900 */
[----:B----4-:R-:W-:Y:S02]  /*08d0*/  SHF.R.U32.HI R7, RZ, 0xd, R7 ;  /* 0x0000000dff077819 */ /* 0x010fe40000011607 */
[----:B------:R-:W-:Y:S02]  /*08e0*/  IADD3 R0, PT, PT, -R9, R0, R12 ;  /* 0x0000000009007210 */ /* 0x000fe40007ffe10c */
[----:B-----5:R-:W-:-:S04]  /*08f0*/  SHF.R.U32.HI R8, RZ, 0xd, R8 ;  /* 0x0000000dff087819 */ /* 0x020fc80000011608 */
[----:B------:R-:W-:-:S05]  /*0900*/  IADD3 R17, PT, PT, -R8, R7, R11 ;  /* 0x0000000708117210 */ /* 0x000fca0007ffe10b */
[----:B------:R-:W-:-:S05]  /*0910*/  IMAD R9, R17, 0x20, R0 ;  /* 0x0000002011097824 */ /* 0x000fca00078e0200 */
[----:B------:R-:W-:-:S04]  /*0920*/  PRMT R8, R9, 0x9910, RZ ;  /* 0x0000991009087816 */ /* 0x000fc800000000ff */
[----:B------:R-:W-:-:S05]  /*0930*/  LEA.HI R8, R8, R1, RZ, 0x1f ;  /* 0x0000000108087211 */ /* 0x000fca00078ff8ff */
[----:B------:R-:W3:Y:S01]  /*0940*/  LDL.U8 R7, [R8] ;  /* 0x0000000008077983 */ /* 0x000ee20000100000 */
[----:B------:R-:W-:Y:S01]  /*0950*/  IMAD.SHL.U32 R18, R9, 0x4, RZ ;  /* 0x0000000409127824 */ /* 0x000fe200078e00ff */
[----:B------:R-:W-:Y:S01]  /*0960*/  SHF.R.U32.HI R16, RZ, 0xe, R16 ;  /* 0x0000000eff107819 */ /* 0x000fe20000011610 */
[----:B------:R-:W-:Y:S01]  /*0970*/  IMAD.MOV.U32 R21, RZ, RZ, R5 ;  /* 0x000000ffff157224 */ /* 0x000fe200078e0005 */
[----:B------:R-:W-:Y:S01]  /*0980*/  IADD3 R5, P2, PT, R5, 0x6, RZ ;  /* 0x0000000605057810 */ /* 0x000fe20007f5e0ff */
[----:B------:R-:W-:Y:S01]  /*0990*/  BSSY.RECONVERGENT B0, `(.L_x_4) ;  /* 0x000020e000007945 */ /* 0x000fe20003800200 */
[----:B--2---:R-:W-:Y:S02]  /*09a0*/  SHF.R.U32.HI R20, RZ, 0xe, R6 ;  /* 0x0000000eff147819 */ /* 0x004fe40000011606 */
[----:B------:R-:W-:Y:S02]  /*09b0*/  LOP3.LUT R6, R18, 0x4, RZ, 0xc0, !PT ;  /* 0x0000000412067812 */ /* 0x000fe400078ec0ff */
[----:B------:R-:W-:-:S04]  /*09c0*/  IADD3 R18, PT, PT, -R16, R13, R20 ;  /* 0x0000000d10127210 */ /* 0x000fc80007ffe114 */
[----:B------:R-:W-:Y:S02]  /*09d0*/  PRMT R16, R18, 0x9910, RZ ;  /* 0x0000991012107816 */ /* 0x000fe400000000ff */
[----:B---3--:R-:W-:-:S04]  /*09e0*/  PRMT R19, R7, 0x8880, RZ ;  /* 0x0000888007137816 */ /* 0x008fc800000000ff */
[----:B------:R-:W-:-:S04]  /*09f0*/  SHF.R.S32.HI R19, RZ, R6, R19 ;  /* 0x00000006ff137219 */ /* 0x000fc80000011413 */
[----:B------:R-:W-:-:S05]  /*0a00*/  LOP3.LUT R19, R19, 0xf, RZ, 0xc0, !PT ;  /* 0x0000000f13137812 */ /* 0x000fca00078ec0ff */
[----:B------:R-:W-:Y:S01]  /*0a10*/  VIADD R19, R19, 0x3f ;  /* 0x0000003f13137836 */ /* 0x000fe20000000000 */
[----:B------:R-:W-:-:S04]  /*0a20*/  SHF.R.S32.HI R20, RZ, 0x1f, R16 ;  /* 0x0000001fff147819 */ /* 0x000fc80000011410 */
[----:B------:R-:W-:Y:S02]  /*0a30*/  ISETP.LE.U32.AND P0, PT, R16, R19, PT ;  /* 0x000000131000720c */ /* 0x000fe40003f03070 */
[----:B------:R-:W-:Y:S02]  /*0a40*/  LOP3.LUT P1, R16, R18, 0x8000, RZ, 0xc0, !PT ;  /* 0x0000800012107812 */ /* 0x000fe4000782c0ff */
[----:B------:R-:W-:Y:S01]  /*0a50*/  ISETP.LE.AND.EX P0, PT, R20, RZ, PT, P0 ;  /* 0x000000ff1400720c */ /* 0x000fe20003f03300 */
[--C-:B------:R-:W-:Y:S02]  /*0a60*/  IMAD.MOV.U32 R20, RZ, RZ, R4.reuse ;  /* 0x000000ffff147224 */ /* 0x100fe400078e0004 */
[----:B------:R-:W-:-:S10]  /*0a70*/  IMAD.X R4, RZ, RZ, R4, P2 ;  /* 0x000000ffff047224 */ /* 0x000fd400010e0604 */
[----:B------:R-:W-:Y:S05]  /*0a80*/  @!P1 BRA P0, `(.L_x_5) ;  /* 0x0000001c00f89947 */ /* 0x000fea0000000000 */
[----:B------:R-:W2:Y:S01]  /*0a90*/  LDG.E.64 R4, desc[UR4][R2.64+0x38] ;  /* 0x0000380402047981 */ /* 0x000ea2000c1e1b00 */
[----:B------:R-:W-:Y:S01]  /*0aa0*/  BSSY.RECONVERGENT B1, `(.L_x_6) ;  /* 0x000003c000017945 */ /* 0x000fe20003800200 */
[----:B--2---:R-:W-:-:S05]  /*0ab0*/  SHF.R.U64 R5, R4, 0x11, R5 ;  /* 0x0000001104057819 */ /* 0x004fca0000001205 */
[----:B------:R-:W-:-:S05]  /*0ac0*/  IMAD.HI.U32 R4, R5, -0x55555555, RZ ;  /* 0xaaaaaaab05047827 */ /* 0x000fca00078e00ff */
[----:B------:R-:W-:-:S05]  /*0ad0*/  SHF.R.U32.HI R4, RZ, 0x1, R4 ;  /* 0x00000001ff047819 */ /* 0x000fca0000011604 */
[----:B------:R-:W-:-:S04]  /*0ae0*/  IMAD R23, R4, -0x3, R5 ;  /* 0xfffffffd04177824 */ /* 0x000fc800078e0205 */
[----:B------:R-:W-:-:S05]  /*0af0*/  VIADD R19, R23, 0x1 ;  /* 0x0000000117137836 */ /* 0x000fca0000000000 */
[----:B------:R-:W-:-:S04]  /*0b00*/  LOP3.LUT R19, R19, 0xffff, RZ, 0xc0, !PT ;  /* 0x0000ffff13137812 */ /* 0x000fc800078ec0ff */
[----:B------:R-:W-:-:S13]  /*0b10*/  LOP3.LUT P0, RZ, R23, R19, RZ, 0xc0, !PT ;  /* 0x0000001317ff7212 */ /* 0x000fda000780c0ff */
[----:B------:R-:W-:Y:S05]  /*0b20*/  @P0 BRA `(.L_x_7) ;  /* 0x0000000000280947 */ /* 0x000fea0003800000 */
[----:B------:R-:W2:Y:S01]  /*0b30*/  LDG.E.64 R2, desc[UR4][R2.64+0x40] ;  /* 0x0000400402027981 */ /* 0x000ea2000c1e1b00 */
[----:B------:R-:W-:Y:S02]  /*0b40*/  IADD3 R5, P0, PT, R21, 0x8, RZ ;  /* 0x0000000815057810 */ /* 0x000fe40007f1e0ff */
[--C-:B--2---:R-:W-:Y:S02]  /*0b50*/  SHF.R.U32.HI R22, RZ, 0x11, R3.reuse ;  /* 0x00000011ff167819 */ /* 0x104fe40000011603 */
[----:B------:R-:W-:-:S03]  /*0b60*/  SHF.R.U64 R4, R2, 0x11, R3 ;  /* 0x0000001102047819 */ /* 0x000fc60000001203 */
[-C--:B------:R-:W-:Y:S02]  /*0b70*/  IMAD R23, R22, R19.reuse, RZ ;  /* 0x0000001316177224 */ /* 0x080fe400078e02ff */
[----:B------:R-:W-:-:S04]  /*0b80*/  IMAD.WIDE.U32 R2, R4, R19, RZ ;  /* 0x0000001304027225 */ /* 0x000fc800078e00ff */
[----:B------:R-:W-:Y:S02]  /*0b90*/  IMAD.IADD R21, R3, 0x1, R23 ;  /* 0x0000000103157824 */ /* 0x000fe400078e0217 */
[----:B------:R-:W-:-:S03]  /*0ba0*/  IMAD.X R4, RZ, RZ, R20, P0 ;  /* 0x000000ffff047224 */ /* 0x000fc600000e0614 */
[----:B------:R-:W-:Y:S01]  /*0bb0*/  SHF.R.U64 R21, R2, 0x1f, R21 ;  /* 0x0000001f02157819 */ /* 0x000fe20000001215 */
[----:B------:R-:W-:Y:S06]  /*0bc0*/  BRA `(.L_x_8) ;  /* 0x0000000000a47947 */ /* 0x000fec0003800000 */
.L_x_7:
[----:B------:R-:W-:Y:S01]  /*0bd0*/  IABS R22, R19 ;  /* 0x0000001300167213 */ /* 0x000fe20000000000 */
[----:B------:R-:W-:Y:S01]  /*0be0*/  IMAD.MOV.U32 R4, RZ, RZ, RZ ;  /* 0x000000ffff047224 */ /* 0x000fe200078e00ff */
[----:B------:R-:W-:Y:S01]  /*0bf0*/  BSSY.RECONVERGENT B2, `(.L_x_8) ;  /* 0x0000026000027945 */ /* 0x000fe20003800200 */
[----:B------:R-:W-:Y:S01]  /*0c00*/  ISETP.NE.AND P0, PT, R19, RZ, PT ;  /* 0x000000ff1300720c */ /* 0x000fe20003f05270 */
[----:B------:R-:W0:Y:S08]  /*0c10*/  I2F.RP R26, R22 ;  /* 0x00000016001a7306 */ /* 0x000e300000209400 */
[----:B0-----:R-:W0:Y:S02]  /*0c20*/  MUFU.RCP R26, R26 ;  /* 0x0000001a001a7308 */ /* 0x001e240000001000 */
[----:B0-----:R-:W-:-:S06]  /*0c30*/  VIADD R27, R26, 0xffffffe ;  /* 0x0ffffffe1a1b7836 */ /* 0x001fcc0000000000 */
[----:B------:R-:W0:Y:S02]  /*0c40*/  F2I.FTZ.U32.TRUNC.NTZ R5, R27 ;  /* 0x0000001b00057305 */ /* 0x000e24000021f000 */
[----:B0-----:R-:W-:-:S04]  /*0c50*/  IMAD.MOV R25, RZ, RZ, -R5 ;  /* 0x000000ffff197224 */ /* 0x001fc800078e0a05 */
[----:B------:R-:W-:-:S04]  /*0c60*/  IMAD R25, R25, R22, RZ ;  /* 0x0000001619197224 */ /* 0x000fc800078e02ff */
[----:B------:R-:W-:Y:S01]  /*0c70*/  IMAD.HI.U32 R24, R5, R25, R4 ;  /* 0x0000001905187227 */ /* 0x000fe200078e0004 */
[----:B------:R-:W-:Y:S02]  /*0c80*/  IADD3 R5, P2, PT, R21, 0x7, RZ ;  /* 0x0000000715057810 */ /* 0x000fe40007f5e0ff */
[----:B------:R-:W-:-:S03]  /*0c90*/  IADD3 R25, P1, PT, R2, 0x40, RZ ;  /* 0x0000004002197810 */ /* 0x000fc60007f3e0ff */
[----:B------:R-:W-:Y:S01]  /*0ca0*/  IMAD.X R4, RZ, RZ, R20, P2 ;  /* 0x000000ffff047224 */ /* 0x000fe200010e0614 */
[----:B------:R-:W-:Y:S01]  /*0cb0*/  LOP3.LUT R20, RZ, R19, RZ, 0x33, !PT ;  /* 0x00000013ff147212 */ /* 0x000fe200078e33ff */
[----:B------:R-:W-:-:S08]  /*0cc0*/  IMAD.X R26, RZ, RZ, R3, P1 ;  /* 0x000000ffff1a7224 */ /* 0x000fd000008e0603 */
.L_x_9:
[----:B------:R-:W-:Y:S02]  /*0cd0*/  IMAD.MOV.U32 R2, RZ, RZ, R25 ;  /* 0x000000ffff027224 */ /* 0x000fe400078e0019 */
[----:B------:R-:W-:-:S06]  /*0ce0*/  IMAD.MOV.U32 R3, RZ, RZ, R26 ;  /* 0x000000ffff037224 */ /* 0x000fcc00078e001a */
[----:B------:R-:W2:Y:S01]  /*0cf0*/  LDG.E.64 R2, desc[UR4][R2.64] ;  /* 0x0000000402027981 */ /* 0x000ea2000c1e1b00 */
[----:B------:R-:W-:Y:S02]  /*0d00*/  IABS R27, R19 ;  /* 0x00000013001b7213 */ /* 0x000fe40000000000 */
[----:B------:R-:W-:-:S03]  /*0d10*/  IADD3 R25, P3, PT, R25, 0x8, RZ ;  /* 0x0000000819197810 */ /* 0x000fc60007f7e0ff */
[----:B------:R-:W-:Y:S02]  /*0d20*/  IMAD.MOV R29, RZ, RZ, -R27 ;  /* 0x000000ffff1d7224 */ /* 0x000fe400078e0a1b */
[----:B------:R-:W-:Y:S01]  /*0d30*/  IMAD.X R26, RZ, RZ, R26, P3 ;  /* 0x000000ffff1a7224 */ /* 0x000fe200018e061a */
        /* <DEDUP_REMOVED lines=18> */
.L_x_8:
[----:B------:R-:W-:Y:S05]  /*0e60*/  BSYNC.RECONVERGENT B1 ;  /* 0x0000000000017941 */ /* 0x000fea0003800200 */
.L_x_6:
[----:B------:R-:W-:-:S05]  /*0e70*/  VIADD R21, R21, 0x1 ;  /* 0x0000000115157836 */ /* 0x000fca0000000000 */
[----:B------:R-:W-:-:S04]  /*0e80*/  PRMT R3, R21, 0x9910, RZ ;  /* 0x0000991015037816 */ /* 0x000fc800000000ff */
[----:B------:R-:W-:-:S13]  /*0e90*/  ISETP.GE.AND P0, PT, R3, 0x1, PT ;  /* 0x000000010300780c */ /* 0x000fda0003f06270 */
[----:B------:R-:W-:Y:S05]  /*0ea0*/  @!P0 BRA `(.L_x_5) ;  /* 0x0000001800f08947 */ /* 0x000fea0003800000 */
[C---:B------:R-:W-:Y:S01]  /*0eb0*/  IMAD.SHL.U32 R2, R0.reuse, 0x4, RZ ;  /* 0x0000000400027824 */ /* 0x040fe200078e00ff */
[C---:B------:R-:W-:Y:S01]  /*0ec0*/  PRMT R19, R17.reuse, 0x9910, RZ ;  /* 0x0000991011137816 */ /* 0x040fe200000000ff */
[----:B------:R-:W-:Y:S01]  /*0ed0*/  IMAD.U32 R17, R17, 0x10000, RZ ;  /* 0x0001000011117824 */ /* 0x000fe200078e00ff */
[----:B------:R-:W-:Y:S01]  /*0ee0*/  PRMT R0, R0, 0x9910, RZ ;  /* 0x0000991000007816 */ /* 0x000fe200000000ff */
[----:B------:R-:W-:Y:S01]  /*0ef0*/  IMAD.MOV.U32 R21, RZ, RZ, 0x1 ;  /* 0x00000001ff157424 */ /* 0x000fe200078e00ff */
[----:B------:R-:W-:Y:S01]  /*0f00*/  LOP3.LUT R2, R2, 0x4, RZ, 0xc0, !PT ;  /* 0x0000000402027812 */ /* 0x000fe200078ec0ff */
[----:B------:R-:W-:Y:S01]  /*0f10*/  BSSY.RECONVERGENT B1, `(.L_x_10) ;  /* 0x0000106000017945 */ /* 0x000fe20003800200 */
[----:B------:R-:W-:Y:S01]  /*0f20*/  LEA.HI.SX32 R17, R17, R0, 0x15 ;  /* 0x0000000011117211 */ /* 0x000fe200078faaff */
[----:B------:R-:W-:Y:S01]  /*0f30*/  IMAD R0, R19, 0x20, R0 ;  /* 0x0000002013007824 */ /* 0x000fe200078e0200 */
[----:B------:R-:W-:Y:S02]  /*0f40*/  ISETP.GT.U32.AND P0, PT, R2, 0xffff, PT ;  /* 0x0000ffff0200780c */ /* 0x000fe40003f04070 */
[----:B------:R-:W-:Y:S01]  /*0f50*/  PRMT R27, R18, 0x9910, RZ ;  /* 0x00009910121b7816 */ /* 0x000fe200000000ff */
[----:B------:R-:W-:Y:S01]  /*0f60*/  VIADD R20, R0, 0xffffffe0 ;  /* 0xffffffe000147836 */ /* 0x000fe20000000000 */
[----:B------:R-:W-:Y:S01]  /*0f70*/  SEL R2, R2, 0xffff, !P0 ;  /* 0x0000ffff02027807 */ /* 0x000fe20004000000 */
[----:B------:R-:W-:Y:S01]  /*0f80*/  VIADD R0, R0, 0x20 ;  /* 0x0000002000007836 */ /* 0x000fe20000000000 */
[----:B------:R-:W-:-:S02]  /*0f90*/  ISETP.GE.U32.AND P0, PT, R3, 0x4, PT ;  /* 0x000000040300780c */ /* 0x000fc40003f06070 */
[----:B------:R-:W-:Y:S01]  /*0fa0*/  LOP3.LUT R2, R2, 0xffff, RZ, 0xc0, !PT ;  /* 0x0000ffff02027812 */ /* 0x000fe200078ec0ff */
[----:B------:R-:W-:Y:S01]  /*0fb0*/  IMAD.SHL.U32 R19, R0, 0x4, RZ ;  /* 0x0000000400137824 */ /* 0x000fe200078e00ff */
[----:B------:R-:W-:Y:S01]  /*0fc0*/  LOP3.LUT R28, R18, 0x7fff, RZ, 0xc0, !PT ;  /* 0x00007fff121c7812 */ /* 0x000fe200078ec0ff */
[----:B------:R-:W-:Y:S01]  /*0fd0*/  VIADD R18, R17, 0x1 ;  /* 0x0000000111127836 */ /* 0x000fe20000000000 */
[----:B------:R-:W-:Y:S01]  /*0fe0*/  SHF.L.U32 R2, R21, R2, RZ ;  /* 0x0000000215027219 */ /* 0x000fe200000006ff */
[----:B------:R-:W-:Y:S01]  /*0ff0*/  VIADD R17, R17, 0xffffffff ;  /* 0xffffffff11117836 */ /* 0x000fe20000000000 */
[CC--:B------:R-:W-:Y:S01]  /*1000*/  LEA.HI R25, R20.reuse, R1.reuse, RZ, 0x1f ;  /* 0x0000000114197211 */ /* 0x0c0fe200078ff8ff */
[----:B------:R-:W-:Y:S01]  /*1010*/  IMAD.SHL.U32 R21, R20, 0x4, RZ ;  /* 0x0000000414157824 */ /* 0x000fe200078e00ff */
[CC--:B------:R-:W-:Y:S01]  /*1020*/  LEA.HI R26, R18.reuse, R1.reuse, RZ, 0x1f ;  /* 0x00000001121a7211 */ /* 0x0c0fe200078ff8ff */
[----:B------:R-:W-:Y:S01]  /*1030*/  IMAD.SHL.U32 R22, R18, 0x4, RZ ;  /* 0x0000000412167824 */ /* 0x000fe200078e00ff */
[CC--:B------:R-:W-:Y:S01]  /*1040*/  LEA.HI R24, R17.reuse, R1.reuse, RZ, 0x1f ;  /* 0x0000000111187211 */ /* 0x0c0fe200078ff8ff */
[----:B------:R-:W-:Y:S01]  /*1050*/  IMAD.SHL.U32 R20, R17, 0x4, RZ ;  /* 0x0000000411147824 */ /* 0x000fe200078e00ff */
[----:B------:R-:W-:Y:S01]  /*1060*/  LEA.HI R23, R0, R1, RZ, 0x1f ;  /* 0x0000000100177211 */ /* 0x000fe200078ff8ff */
[----:B------:R-:W-:Y:S01]  /*1070*/  IMAD.MOV.U32 R17, RZ, RZ, RZ ;  /* 0x000000ffff117224 */ /* 0x000fe200078e00ff */
[----:B------:R-:W-:-:S02]  /*1080*/  LOP3.LUT R22, R22, 0x4, RZ, 0xc0, !PT ;  /* 0x0000000416167812 */ /* 0x000fc400078ec0ff */
[----:B------:R-:W-:Y:S02]  /*1090*/  LOP3.LUT R21, R21, 0x4, RZ, 0xc0, !PT ;  /* 0x0000000415157812 */ /* 0x000fe400078ec0ff */
[----:B------:R-:W-:Y:S02]  /*10a0*/  LOP3.LUT R20, R20, 0x4, RZ, 0xc0, !PT ;  /* 0x0000000414147812 */ /* 0x000fe400078ec0ff */
[----:B------:R-:W-:Y:S02]  /*10b0*/  LOP3.LUT R19, R19, 0x4, RZ, 0xc0, !PT ;  /* 0x0000000413137812 */ /* 0x000fe400078ec0ff */
[----:B------:R-:W-:Y:S01]  /*10c0*/  LOP3.LUT R18, R3, 0x3, RZ, 0xc0, !PT ;  /* 0x0000000303127812 */ /* 0x000fe200078ec0ff */
[----:B------:R-:W-:Y:S06]  /*10d0*/  @!P0 BRA `(.L_x_11) ;  /* 0x0000000c00a48947 */ /* 0x000fec0003800000 */
[----:B------:R-:W-:Y:S01]  /*10e0*/  LOP3.LUT R17, R3, 0x7ffffffc, RZ, 0xc0, !PT ;  /* 0x7ffffffc03117812 */ /* 0x000fe200078ec0ff */
[----:B------:R-:W-:Y:S01]  /*10f0*/  IMAD.MOV.U32 R3, RZ, RZ, RZ ;  /* 0x000000ffff037224 */ /* 0x000fe200078e00ff */
[----:B------:R-:W-:-:S13]  /*1100*/  ISETP.NE.AND P0, PT, R16, RZ, PT ;  /* 0x000000ff1000720c */ /* 0x000fda0003f05270 */
.L_x_20:
[----:B------:R-:W-:Y:S01]  /*1110*/  LOP3.LUT R0, R7, 0xffff, RZ, 0xc0, !PT ;  /* 0x0000ffff07007812 */ /* 0x000fe200078ec0ff */
[----:B------:R-:W-:Y:S01]  /*1120*/  BSSY.RECONVERGENT B2, `(.L_x_12) ;  /* 0x0000036000027945 */ /* 0x000fe20003800200 */
[----:B------:R-:W-:Y:S02]  /*1130*/  IADD3 R29, PT, PT, R27, -0x1, R3 ;  /* 0xffffffff1b1d7810 */ /* 0x000fe40007ffe003 */
[----:B------:R-:W-:-:S04]  /*1140*/  PRMT R0, R0, 0x8880, RZ ;  /* 0x0000888000007816 */ /* 0x000fc800000000ff */
[----:B------:R-:W-:-:S04]  /*1150*/  SHF.R.S32.HI R0, RZ, R6, R0 ;  /* 0x00000006ff007219 */ /* 0x000fc80000011400 */
[----:B------:R-:W-:-:S05]  /*1160*/  LOP3.LUT R0, R0, 0xf, RZ, 0xc0, !PT ;  /* 0x0000000f00007812 */ /* 0x000fca00078ec0ff */
[----:B------:R-:W-:-:S05]  /*1170*/  VIADD R0, R0, 0x3f ;  /* 0x0000003f00007836 */ /* 0x000fca0000000000 */
[----:B------:R-:W-:-:S13]  /*1180*/  ISETP.LT.OR P1, PT, R0, R29, P0 ;  /* 0x0000001d0000720c */ /* 0x000fda0000721670 */
[----:B------:R-:W-:Y:S05]  /*1190*/  @P1 BRA `(.L_x_13) ;  /* 0x0000000000b81947 */ /* 0x000fea0003800000 */
[----:B------:R-:W2:Y:S01]  /*11a0*/  LDL.S8 R0, [R26] ;  /* 0x000000001a007983 */ /* 0x000ea20000100200 */
[----:B------:R-:W-:Y:S01]  /*11b0*/  IMAD.IADD R29, R28, 0x1, R3 ;  /* 0x000000011c1d7824 */ /* 0x000fe200078e0203 */
[----:B--2---:R-:W-:-:S04]  /*11c0*/  SHF.R.S32.HI R0, RZ, R22, R0 ;  /* 0x00000016ff007219 */ /* 0x004fc80000011400 */
[----:B------:R-:W-:-:S05]  /*11d0*/  LOP3.LUT R0, R0, 0xf, RZ, 0xc0, !PT ;  /* 0x0000000f00007812 */ /* 0x000fca00078ec0ff */
[----:B------:R-:W-:-:S05]  /*11e0*/  VIADD R0, R0, 0x3f ;  /* 0x0000003f00007836 */ /* 0x000fca0000000000 */
[----:B------:R-:W-:-:S13]  /*11f0*/  ISETP.GE.U32.AND P1, PT, R0, R29, PT ;  /* 0x0000001d0000720c */ /* 0x000fda0003f26070 */
[----:B------:R-:W-:Y:S05]  /*1200*/  @P1 BRA `(.L_x_13) ;  /* 0x00000000009c1947 */ /* 0x000fea0003800000 */
[----:B------:R-:W2:Y:S02]  /*1210*/  LDL.S8 R0, [R25] ;  /* 0x0000000019007983 */ /* 0x000ea40000100200 */
        /* <DEDUP_REMOVED lines=17> */
[----:B------:R-:W-:Y:S01]  /*1330*/  PRMT R0, R14, 0x9910, RZ ;  /* 0x000099100e007816 */ /* 0x000fe200000000ff */
[----:B------:R-:W-:-:S03]  /*1340*/  IMAD.IADD R7, R7, 0x1, R2 ;  /* 0x0000000107077824 */ /* 0x000fc600078e0202 */
[----:B------:R-:W-:Y:S02]  /*1350*/  SHF.R.S32.HI R29, RZ, 0x1f, R0 ;  /* 0x0000001fff1d7819 */ /* 0x000fe40000011400 */
[----:B------:R0:W-:Y:S02]  /*1360*/  STL.U8 [R8], R7 ;  /* 0x0000000708007387 */ /* 0x0001e40000100000 */
[----:B------:R-:W-:-:S04]  /*1370*/  SHF.R.U64 R0, R0, 0x1, R29 ;  /* 0x0000000100007819 */ /* 0x000fc8000000121d */
[----:B------:R-:W-:-:S05]  /*1380*/  LOP3.LUT R0, R0, 0x7fffffff, RZ, 0xc0, !PT ;  /* 0x7fffffff00007812 */ /* 0x000fca00078ec0ff */
[----:B------:R-:W-:-:S05]  /*1390*/  IMAD.IADD R0, R1, 0x1, R0 ;  /* 0x0000000101007824 */ /* 0x000fca00078e0200 */
[----:B------:R1:W2:Y:S02]  /*13a0*/  LDL.S8 R29, [R0] ;  /* 0x00000000001d7983 */ /* 0x0002a40000100200 */
[----:B-1----:R-:W-:-:S05]  /*13b0*/  IMAD.SHL.U32 R0, R14, 0x4, RZ ;  /* 0x000000040e007824 */ /* 0x002fca00078e00ff */
[----:B------:R-:W-:-:S04]  /*13c0*/  LOP3.LUT R0, R0, 0x4, RZ, 0xc0, !PT ;  /* 0x0000000400007812 */ /* 0x000fc800078ec0ff */
[----:B------:R-:W-:-:S04]  /*13d0*/  ISETP.GT.U32.AND P1, PT, R0, 0x7fff, PT ;  /* 0x00007fff0000780c */ /* 0x000fc80003f24070 */
[----:B------:R-:W-:-:S04]  /*13e0*/  SEL R0, R0, 0x7fff, !P1 ;  /* 0x00007fff00007807 */ /* 0x000fc80004800000 */
[----:B------:R-:W-:-:S04]  /*13f0*/  PRMT R0, R0, 0x9910, RZ ;  /* 0x0000991000007816 */ /* 0x000fc800000000ff */
[----:B--2---:R-:W-:Y:S02]  /*1400*/  SHF.R.S32.HI R29, RZ, R0, R29 ;  /* 0x00000000ff1d7219 */ /* 0x004fe4000001141d */
[----:B------:R-:W-:Y:S02]  /*1410*/  LOP3.LUT R0, R7, 0xffff, RZ, 0xc0, !PT ;  /* 0x0000ffff07007812 */ /* 0x000fe400078ec0ff */
[----:B------:R-:W-:Y:S02]  /*1420*/  LOP3.LUT R29, R29, 0xf, RZ, 0xc0, !PT ;  /* 0x0000000f1d1d7812 */ /* 0x000fe400078ec0ff */
[----:B------:R-:W-:-:S04]  /*1430*/  PRMT R0, R0, 0x8880, RZ ;  /* 0x0000888000007816 */ /* 0x000fc800000000ff */
[----:B------:R-:W-:-:S04]  /*1440*/  SHF.R.S32.HI R0, RZ, R6, R0 ;  /* 0x00000006ff007219 */ /* 0x000fc80000011400 */
[----:B------:R-:W-:-:S04]  /*1450*/  LOP3.LUT R0, R0, 0xf, RZ, 0xc0, !PT ;  /* 0x0000000f00007812 */ /* 0x000fc800078ec0ff */
[----:B------:R-:W-:-:S04]  /*1460*/  ISETP.GE.U32.AND P1, PT, R29, R0, PT ;  /* 0x000000001d00720c */ /* 0x000fc80003f26070 */
[----:B0-----:R-:W-:-:S09]  /*1470*/  SEL R14, R9, R14, !P1 ;  /* 0x0000000e090e7207 */ /* 0x001fd20004800000 */
.L_x_13:
[----:B------:R-:W-:Y:S05]  /*1480*/  BSYNC.RECONVERGENT B2 ;  /* 0x0000000000027941 */ /* 0x000fea0003800200 */
.L_x_12:
[----:B------:R-:W-:Y:S01]  /*1490*/  LOP3.LUT R0, R7, 0xffff, RZ, 0xc0, !PT ;  /* 0x0000ffff07007812 */ /* 0x000fe200078ec0ff */
[----:B------:R-:W-:Y:S01]  /*14a0*/  IMAD.IADD R29, R27, 0x1, R3 ;  /* 0x000000011b1d7824 */ /* 0x000fe200078e0203 */
[----:B------:R-:W-:Y:S02]  /*14b0*/  BSSY.RECONVERGENT B2, `(.L_x_14) ;  /* 0x0000036000027945 */ /* 0x000fe40003800200 */
[----:B------:R-:W-:-:S04]  /*14c0*/  PRMT R0, R0, 0x8880, RZ ;  /* 0x0000888000007816 */ /* 0x000fc800000000ff */
[----:B------:R-:W-:-:S04]  /*14d0*/  SHF.R.S32.HI R0, RZ, R6, R0 ;  /* 0x00000006ff007219 */ /* 0x000fc80000011400 */
[----:B------:R-:W-:-:S05]  /*14e0*/  LOP3.LUT R0, R0, 0xf, RZ, 0xc0, !PT ;  /* 0x0000000f00007812 */ /* 0x000fca00078ec0ff */
[----:B------:R-:W-:-:S05]  /*14f0*/  VIADD R0, R0, 0x3f ;  /* 0x0000003f00007836 */ /* 0x000fca0000000000 */
[----:B------:R-:W-:-:S13]  /*1500*/  ISETP.LT.OR P1, PT, R0, R29, P0 ;  /* 0x0000001d0000720c */ /* 0x000fda0000721670 */
[----:B------:R-:W-:Y:S05]  /*1510*/  @P1 BRA `(.L_x_15) ;  /* 0x0000000000bc1947 */ /* 0x000fea0003800000 */
[----:B------:R-:W2:Y:S02]  /*1520*/  LDL.S8 R0, [R26] ;  /* 0x000000001a007983 */ /* 0x000ea40000100200 */
[----:B--2---:R-:W-:-:S04]  /*1530*/  SHF.R.S32.HI R0, RZ, R22, R0 ;  /* 0x00000016ff007219 */ /* 0x004fc80000011400 */
[----:B------:R-:W-:Y:S01]  /*1540*/  LOP3.LUT R29, R0, 0xf, RZ, 0xc0, !PT ;  /* 0x0000000f001d7812 */ /* 0x000fe200078ec0ff */
[----:B------:R-:W-:-:S04]  /*1550*/  IMAD.IADD R0, R28, 0x1, R3 ;  /* 0x000000011c007824 */ /* 0x000fc800078e0203 */
[----:B------:R-:W-:Y:S02]  /*1560*/  VIADD R0, R0, 0x1 ;  /* 0x0000000100007836 */ /* 0x000fe40000000000 */
        /* <DEDUP_REMOVED lines=42> */
.L_x_15:
[----:B------:R-:W-:Y:S05]  /*1810*/  BSYNC.RECONVERGENT B2 ;  /* 0x0000000000027941 */ /* 0x000fea0003800200 */
.L_x_14:
[----:B------:R-:W-:Y:S01]  /*1820*/  LOP3.LUT R0, R7, 0xffff, RZ, 0xc0, !PT ;  /* 0x0000ffff07007812 */ /* 0x000fe200078ec0ff */
[----:B------:R-:W-:Y:S01]  /*1830*/  BSSY.RECONVERGENT B2, `(.L_x_16) ;  /* 0x0000037000027945 */ /* 0x000fe20003800200 */
[----:B------:R-:W-:Y:S02]  /*1840*/  IADD3 R29, PT, PT, R27, 0x1, R3 ;  /* 0x000000011b1d7810 */ /* 0x000fe40007ffe003 */
        /* <DEDUP_REMOVED lines=53> */
.L_x_17:
[----:B------:R-:W-:Y:S05]  /*1ba0*/  BSYNC.RECONVERGENT B2 ;  /* 0x0000000000027941 */ /* 0x000fea0003800200 */
.L_x_16:
        /* <DEDUP_REMOVED lines=56> */
.L_x_19:
[----:B------:R-:W-:Y:S05]  /*1f30*/  BSYNC.RECONVERGENT B2 ;  /* 0x0000000000027941 */ /* 0x000fea0003800200 */
.L_x_18:
[----:B------:R-:W-:-:S05]  /*1f40*/  VIADD R3, R3, 0x4 ;  /* 0x0000000403037836 */ /* 0x000fca0000000000 */
[----:B------:R-:W-:-:S13]  /*1f50*/  ISETP.NE.AND P1, PT, R3, R17, PT ;  /* 0x000000110300720c */ /* 0x000fda0003f25270 */
[----:B------:R-:W-:Y:S05]  /*1f60*/  @P1 BRA `(.L_x_20) ;  /* 0xfffffff000681947 */ /* 0x000fea000383ffff */
.L_x_11:
[----:B------:R-:W-:Y:S05]  /*1f70*/  BSYNC.RECONVERGENT B1 ;  /* 0x0000000000017941 */ /* 0x000fea0003800200 */
.L_x_10:
[----:B------:R-:W-:-:S13]  /*1f80*/  ISETP.NE.AND P0, PT, R18, RZ, PT ;  /* 0x000000ff1200720c */ /* 0x000fda0003f05270 */
[----:B------:R-:W-:Y:S05]  /*1f90*/  @!P0 BRA `(.L_x_5) ;  /* 0x0000000800b48947 */ /* 0x000fea0003800000 */
[----:B------:R-:W-:Y:S01]  /*1fa0*/  LOP3.LUT R0, R7, 0xffff, RZ, 0xc0, !PT ;  /* 0x0000ffff07007812 */ /* 0x000fe200078ec0ff */
[----:B------:R-:W-:Y:S01]  /*1fb0*/  IMAD.IADD R27, R27, 0x1, R17 ;  /* 0x000000011b1b7824 */ /* 0x000fe200078e0211 */
[----:B------:R-:W-:Y:S01]  /*1fc0*/  ISETP.NE.AND P0, PT, R16, RZ, PT ;  /* 0x000000ff1000720c */ /* 0x000fe20003f05270 */
[----:B------:R-:W-:Y:S01]  /*1fd0*/  BSSY.RECONVERGENT B1, `(.L_x_21) ;  /* 0x0000036000017945 */ /* 0x000fe20003800200 */
[----:B------:R-:W-:Y:S01]  /*1fe0*/  PRMT R3, R0, 0x8880, RZ ;  /* 0x0000888000037816 */ /* 0x000fe200000000ff */
[----:B------:R-:W-:-:S03]  /*1ff0*/  VIADD R0, R27, 0xffffffff ;  /* 0xffffffff1b007836 */ /* 0x000fc60000000000 */
        /* <DEDUP_REMOVED lines=37> */
[----:B------:R-:W2:Y:S01]  /*2250*/  LDL.S8 R3, [R16] ;  /* 0x0000000010037983 */ /* 0x000ea20000100200 */
[----:B------:R-:W-:-:S05]  /*2260*/  IMAD.SHL.U32 R0, R14, 0x4, RZ ;  /* 0x000000040e007824 */ /* 0x000fca00078e00ff */
        /* <DEDUP_REMOVED lines=12> */
.L_x_22:
[----:B------:R-:W-:Y:S05]  /*2330*/  BSYNC.RECONVERGENT B1 ;  /* 0x0000000000017941 */ /* 0x000fea0003800200 */
.L_x_21:
[----:B------:R-:W-:-:S13]  /*2340*/  ISETP.NE.AND P1, PT, R18, 0x1, PT ;  /* 0x000000011200780c */ /* 0x000fda0003f25270 */
[----:B------:R-:W-:Y:S05]  /*2350*/  @!P1 BRA `(.L_x_5) ;  /* 0x0000000400c49947 */ /* 0x000fea0003800000 */
[----:B------:R-:W-:Y:S01]  /*2360*/  LOP3.LUT R0, R7, 0xffff, RZ, 0xc0, !PT ;  /* 0x0000ffff07007812 */ /* 0x000fe200078ec0ff */
[----:B------:R-:W-:Y:S03]  /*2370*/  BSSY.RECONVERGENT B1, `(.L_x_23) ;  /* 0x0000036000017945 */ /* 0x000fe60003800200 */
[----:B------:R-:W-:-:S04]  /*2380*/  PRMT R3, R0, 0x8880, RZ ;  /* 0x0000888000037816 */ /* 0x000fc800000000ff */
[----:B------:R-:W-:-:S04]  /*2390*/  SHF.R.S32.HI R3, RZ, R6, R3 ;  /* 0x00000006ff037219 */ /* 0x000fc80000011403 */
[----:B------:R-:W-:-:S05]  /*23a0*/  LOP3.LUT R3, R3, 0xf, RZ, 0xc0, !PT ;  /* 0x0000000f03037812 */ /* 0x000fca00078ec0ff */
[----:B------:R-:W-:-:S05]  /*23b0*/  VIADD R0, R3, 0x3f ;  /* 0x0000003f03007836 */ /* 0x000fca0000000000 */
[----:B------:R-:W-:-:S13]  /*23c0*/  ISETP.LT.OR P1, PT, R0, R27, P0 ;  /* 0x0000001b0000720c */ /* 0x000fda0000721670 */
[----:B------:R-:W-:Y:S05]  /*23d0*/  @P1 BRA `(.L_x_24) ;  /* 0x0000000000bc1947 */ /* 0x000fea0003800000 */
[----:B------:R-:W2:Y:S01]  /*23e0*/  LDL.S8 R3, [R26] ;  /* 0x000000001a037983 */ /* 0x000ea20000100200 */
[----:B------:R-:W-:-:S04]  /*23f0*/  IMAD.IADD R0, R28, 0x1, R17 ;  /* 0x000000011c007824 */ /* 0x000fc800078e0211 */
[----:B------:R-:W-:Y:S01]  /*2400*/  VIADD R0, R0, 0x1 ;  /* 0x0000000100007836 */ /* 0x000fe20000000000 */
        /* <DEDUP_REMOVED lines=29> */
[----:B------:R-:W-:-:S06]  /*25e0*/  IMAD.IADD R0, R1, 0x1, R0 ;  /* 0x0000000101007824 */ /* 0x000fcc00078e0200 */
[----:B------:R-:W2:Y:S01]  /*25f0*/  LDL.S8 R0, [R0] ;  /* 0x0000000000007983 */ /* 0x000ea20000100200 */
[----:B------:R-:W-:Y:S01]  /*2600*/  IMAD.SHL.U32 R3, R14, 0x4, RZ ;  /* 0x000000040e037824 */ /* 0x000fe200078e00ff */
[----:B------:R-:W-:-:S04]  /*2610*/  LOP3.LUT R16, R7, 0xffff, RZ, 0xc0, !PT ;  /* 0x0000ffff07107812 */ /* 0x000fc800078ec0ff */
[----:B------:R-:W-:Y:S02]  /*2620*/  LOP3.LUT R3, R3, 0x4, RZ, 0xc0, !PT ;  /* 0x0000000403037812 */ /* 0x000fe400078ec0ff */
[----:B------:R-:W-:Y:S02]  /*2630*/  PRMT R29, R16, 0x8880, RZ ;  /* 0x00008880101d7816 */ /* 0x000fe400000000ff */
[----:B------:R-:W-:-:S04]  /*2640*/  ISETP.GT.U32.AND P1, PT, R3, 0x7fff, PT ;  /* 0x00007fff0300780c */ /* 0x000fc80003f24070 */
[----:B------:R-:W-:-:S04]  /*2650*/  SEL R3, R3, 0x7fff, !P1 ;  /* 0x00007fff03037807 */ /* 0x000fc80004800000 */
[----:B------:R-:W-:-:S04]  /*2660*/  PRMT R3, R3, 0x9910, RZ ;  /* 0x0000991003037816 */ /* 0x000fc800000000ff */
[----:B--2---:R-:W-:Y:S02]  /*2670*/  SHF.R.S32.HI R3, RZ, R3, R0 ;  /* 0x00000003ff037219 */ /* 0x004fe40000011400 */
[----:B------:R-:W-:Y:S02]  /*2680*/  SHF.R.S32.HI R0, RZ, R6, R29 ;  /* 0x00000006ff007219 */ /* 0x000fe4000001141d */
[----:B------:R-:W-:Y:S02]  /*2690*/  LOP3.LUT R3, R3, 0xf, RZ, 0xc0, !PT ;  /* 0x0000000f03037812 */ /* 0x000fe400078ec0ff */
[----:B------:R-:W-:-:S04]  /*26a0*/  LOP3.LUT R0, R0, 0xf, RZ, 0xc0, !PT ;  /* 0x0000000f00007812 */ /* 0x000fc800078ec0ff */
[----:B------:R-:W-:-:S04]  /*26b0*/  ISETP.GE.U32.AND P1, PT, R3, R0, PT ;  /* 0x000000000300720c */ /* 0x000fc80003f26070 */
[----:B0-----:R-:W-:-:S09]  /*26c0*/  SEL R14, R9, R14, !P1 ;  /* 0x0000000e090e7207 */ /* 0x001fd20004800000 */
.L_x_24:
[----:B------:R-:W-:Y:S05]  /*26d0*/  BSYNC.RECONVERGENT B1 ;  /* 0x0000000000017941 */ /* 0x000fea0003800200 */
.L_x_23:
[----:B------:R-:W-:-:S13]  /*26e0*/  ISETP.NE.AND P1, PT, R18, 0x2, PT ;  /* 0x000000021200780c */ /* 0x000fda0003f25270 */
[----:B------:R-:W-:Y:S05]  /*26f0*/  @!P1 BRA `(.L_x_5) ;  /* 0x0000000000dc9947 */ /* 0x000fea0003800000 */
[----:B------:R-:W-:Y:S01]  /*2700*/  LOP3.LUT R0, R7, 0xffff, RZ, 0xc0, !PT ;  /* 0x0000ffff07007812 */ /* 0x000fe200078ec0ff */
[----:B------:R-:W-:-:S03]  /*2710*/  VIADD R27, R27, 0x1 ;  /* 0x000000011b1b7836 */ /* 0x000fc60000000000 */
[----:B------:R-:W-:-:S04]  /*2720*/  PRMT R3, R0, 0x8880, RZ ;  /* 0x0000888000037816 */ /* 0x000fc800000000ff */
[----:B------:R-:W-:-:S04]  /*2730*/  SHF.R.S32.HI R3, RZ, R6, R3 ;  /* 0x00000006ff037219 */ /* 0x000fc80000011403 */
[----:B------:R-:W-:-:S05]  /*2740*/  LOP3.LUT R3, R3, 0xf, RZ, 0xc0, !PT ;  /* 0x0000000f03037812 */ /* 0x000fca00078ec0ff */
[----:B------:R-:W-:-:S05]  /*2750*/  VIADD R0, R3, 0x3f ;  /* 0x0000003f03007836 */ /* 0x000fca0000000000 */
[----:B------:R-:W-:-:S13]  /*2760*/  ISETP.LT.OR P0, PT, R0, R27, P0 ;  /* 0x0000001b0000720c */ /* 0x000fda0000701670 */
[----:B------:R-:W-:Y:S05]  /*2770*/  @P0 BRA `(.L_x_5) ;  /* 0x0000000000bc0947 */ /* 0x000fea0003800000 */
[----:B------:R-:W2:Y:S01]  /*2780*/  LDL.S8 R3, [R26] ;  /* 0x000000001a037983 */ /* 0x000ea20000100200 */
[----:B------:R-:W-:Y:S02]  /*2790*/  IADD3 R17, PT, PT, R17, 0x2, R28 ;  /* 0x0000000211117810 */ /* 0x000fe40007ffe01c */
        /* <DEDUP_REMOVED lines=31> */
[----:B------:R-:W-:-:S05]  /*2990*/  IMAD.SHL.U32 R2, R14, 0x4, RZ ;  /* 0x000000040e027824 */ /* 0x000fca00078e00ff */
[----:B------:R-:W-:Y:S02]  /*29a0*/  LOP3.LUT R3, R2, 0x4, RZ, 0xc0, !PT ;  /* 0x0000000402037812 */ /* 0x000fe400078ec0ff */
[----:B------:R-:W-:Y:S02]  /*29b0*/  LOP3.LUT R2, R7, 0xffff, RZ, 0xc0, !PT ;  /* 0x0000ffff07027812 */ /* 0x000fe400078ec0ff */
[C---:B------:R-:W-:Y:S02]  /*29c0*/  ISETP.GT.U32.AND P0, PT, R3.reuse, 0x7fff, PT ;  /* 0x00007fff0300780c */ /* 0x040fe40003f04070 */
[----:B------:R-:W-:Y:S02]  /*29d0*/  PRMT R2, R2, 0x8880, RZ ;  /* 0x0000888002027816 */ /* 0x000fe400000000ff */
[----:B------:R-:W-:-:S04]  /*29e0*/  SEL R3, R3, 0x7fff, !P0 ;  /* 0x00007fff03037807 */ /* 0x000fc80004000000 */
[----:B------:R-:W-:Y:S01]  /*29f0*/  PRMT R17, R3, 0x9910, RZ ;  /* 0x0000991003117816 */ /* 0x000fe200000000ff */
[----:B------:R-:W-:-:S05]  /*2a00*/  IMAD.MOV.U32 R3, RZ, RZ, R2 ;  /* 0x000000ffff037224 */ /* 0x000fca00078e0002 */
[----:B------:R-:W-:-:S04]  /*2a10*/  SHF.R.S32.HI R3, RZ, R6, R3 ;  /* 0x00000006ff037219 */ /* 0x000fc80000011403 */
[----:B------:R-:W-:Y:S02]  /*2a20*/  LOP3.LUT R3, R3, 0xf, RZ, 0xc0, !PT ;  /* 0x0000000f03037812 */ /* 0x000fe400078ec0ff */
[----:B--2---:R-:W-:-:S04]  /*2a30*/  SHF.R.S32.HI R0, RZ, R17, R0 ;  /* 0x00000011ff007219 */ /* 0x004fc80000011400 */
[----:B------:R-:W-:-:S04]  /*2a40*/  LOP3.LUT R0, R0, 0xf, RZ, 0xc0, !PT ;  /* 0x0000000f00007812 */ /* 0x000fc800078ec0ff */
[----:B------:R-:W-:-:S04]  /*2a50*/  ISETP.GE.U32.AND P0, PT, R0, R3, PT ;  /* 0x000000030000720c */ /* 0x000fc80003f06070 */
[----:B0-----:R-:W-:-:S09]  /*2a60*/  SEL R14, R9, R14, !P0 ;  /* 0x0000000e090e7207 */ /* 0x001fd20004000000 */
.L_x_5:
[----:B------:R-:W-:Y:S05]  /*2a70*/  BSYNC.RECONVERGENT B0 ;  /* 0x0000000000007941 */ /* 0x000fea0003800200 */
.L_x_4:
[----:B------:R-:W-:-:S05]  /*2a80*/  VIADD R10, R10, 0x1 ;  /* 0x000000010a0a7836 */ /* 0x000fca0000000000 */
[----:B------:R-:W-:-:S04]  /*2a90*/  PRMT R0, R10, 0x9910, RZ ;  /* 0x000099100a007816 */ /* 0x000fc800000000ff */
[----:B------:R-:W-:-:S13]  /*2aa0*/  ISETP.NE.AND P0, PT, R0, 0xa, PT ;  /* 0x0000000a0000780c */ /* 0x000fda0003f05270 */
[----:B------:R-:W-:Y:S05]  /*2ab0*/  @P0 BRA `(.L_x_25) ;  /* 0xffffffdc00580947 */ /* 0x000fea000383ffff */
[----:B------:R-:W-:-:S04]  /*2ac0*/  PRMT R0, R14, 0x9910, RZ ;  /* 0x000099100e007816 */ /* 0x000fc800000000ff */
[----:B------:R-:W-:-:S04]  /*2ad0*/  SHF.R.S32.HI R3, RZ, 0x1f, R0 ;  /* 0x0000001fff037819 */ /* 0x000fc80000011400 */
[----:B------:R-:W-:-:S04]  /*2ae0*/  SHF.R.U64 R0, R0, 0x1, R3 ;  /* 0x0000000100007819 */ /* 0x000fc80000001203 */
[----:B------:R-:W-:-:S05]  /*2af0*/  LOP3.LUT R0, R0, 0x7fffffff, RZ, 0xc0, !PT ;  /* 0x7fffffff00007812 */ /* 0x000fca00078ec0ff */
[----:B------:R-:W-:-:S06]  /*2b00*/  IMAD.IADD R0, R1, 0x1, R0 ;  /* 0x0000000101007824 */ /* 0x000fcc00078e0200 */
[----:B------:R-:W2:Y:S01]  /*2b10*/  LDL.S8 R0, [R0] ;  /* 0x0000000000007983 */ /* 0x000ea20000100200 */
[----:B------:R-:W-:-:S05]  /*2b20*/  IMAD.SHL.U32 R2, R14, 0x4, RZ ;  /* 0x000000040e027824 */ /* 0x000fca00078e00ff */
[----:B------:R-:W-:-:S04]  /*2b30*/  LOP3.LUT R2, R2, 0x4, RZ, 0xc0, !PT ;  /* 0x0000000402027812 */ /* 0x000fc800078ec0ff */
[----:B------:R-:W-:-:S04]  /*2b40*/  ISETP.GT.U32.AND P0, PT, R2, 0x7fff, PT ;  /* 0x00007fff0200780c */ /* 0x000fc80003f04070 */
[----:B------:R-:W-:-:S04]  /*2b50*/  SEL R2, R2, 0x7fff, !P0 ;  /* 0x00007fff02027807 */ /* 0x000fc80004000000 */
[----:B------:R-:W-:-:S04]  /*2b60*/  PRMT R3, R2, 0x9910, RZ ;  /* 0x0000991002037816 */ /* 0x000fc800000000ff */
[----:B--2---:R-:W-:-:S04]  /*2b70*/  SHF.R.S32.HI R3, RZ, R3, R0 ;  /* 0x00000003ff037219 */ /* 0x004fc80000011400 */
[----:B------:R-:W-:-:S13]  /*2b80*/  LOP3.LUT P0, RZ, R3, 0x8, RZ, 0xc0, !PT ;  /* 0x0000000803ff7812 */ /* 0x000fda000780c0ff */
[----:B------:R-:W-:Y:S05]  /*2b90*/  @P0 BRA `(.L_x_26) ;  /* 0x0000000000440947 */ /* 0x000fea0003800000 */
[----:B------:R-:W-:-:S05]  /*2ba0*/  VIADD R15, R15, 0x1 ;  /* 0x000000010f0f7836 */ /* 0x000fca0000000000 */
[----:B------:R-:W-:-:S04]  /*2bb0*/  PRMT R0, R15, 0x9910, RZ ;  /* 0x000099100f007816 */ /* 0x000fc800000000ff */
[----:B------:R-:W-:-:S13]  /*2bc0*/  ISETP.NE.AND P0, PT, R0, 0xa, PT ;  /* 0x0000000a0000780c */ /* 0x000fda0003f05270 */
[----:B------:R-:W-:Y:S05]  /*2bd0*/  @!P0 EXIT ;  /* 0x000000000000894d */ /* 0x000fea0003800000 */
[----:B------:R-:W-:Y:S01]  /*2be0*/  IMAD.MOV R0, RZ, RZ, -R15 ;  /* 0x000000ffff007224 */ /* 0x000fe200078e0a0f */
[----:B------:R-:W-:-:S04]  /*2bf0*/  LOP3.LUT R3, R3, 0xf, RZ, 0xc0, !PT ;  /* 0x0000000f03037812 */ /* 0x000fc800078ec0ff */
[----:B------:R-:W-:Y:S02]  /*2c00*/  PRMT R0, R0, 0x7710, RZ ;  /* 0x0000771000007816 */ /* 0x000fe400000000ff */
[----:B------:R-:W-:-:S03]  /*2c10*/  IADD3 R3, P0, PT, -R3, 0x8, RZ ;  /* 0x0000000803037810 */ /* 0x000fc60007f1e1ff */
[----:B------:R-:W-:Y:S02]  /*2c20*/  VIADD R0, R0, 0xa ;  /* 0x0000000a00007836 */ /* 0x000fe40000000000 */
[----:B------:R-:W-:-:S03]  /*2c30*/  IMAD.X R2, RZ, RZ, -0x1, P0 ;  /* 0xffffffffff027424 */ /* 0x000fc600000e06ff */
[----:B------:R-:W-:-:S05]  /*2c40*/  PRMT R0, R0, 0x9910, RZ ;  /* 0x0000991000007816 */ /* 0x000fca00000000ff */
[----:B------:R-:W-:-:S05]  /*2c50*/  IMAD R0, R0, 0x9, RZ ;  /* 0x0000000900007824 */ /* 0x000fca00078e02ff */
[----:B------:R-:W-:-:S04]  /*2c60*/  LOP3.LUT R0, R0, 0xffff, RZ, 0xc0, !PT ;  /* 0x0000ffff00007812 */ /* 0x000fc800078ec0ff */
[----:B------:R-:W-:-:S04]  /*2c70*/  ISETP.GT.U32.AND P0, PT, R3, R0, PT ;  /* 0x000000000300720c */ /* 0x000fc80003f04070 */
[----:B------:R-:W-:-:S13]  /*2c80*/  ISETP.GT.U32.AND.EX P0, PT, R2, RZ, PT, P0 ;  /* 0x000000ff0200720c */ /* 0x000fda0003f04100 */
[----:B------:R-:W-:Y:S05]  /*2c90*/  @!P0 BRA `(.L_x_27) ;  /* 0xffffffd400b48947 */ /* 0x000fea000383ffff */
[----:B------:R-:W-:Y:S05]  /*2ca0*/  EXIT ;  /* 0x000000000000794d */ /* 0x000fea0003800000 */
.L_x_26:
[----:B------:R-:W0:Y:S01]  /*2cb0*/  S2R R5, SR_LANEID ;  /* 0x0000000000057919 */ /* 0x000e220000000000 */
[----:B------:R-:W-:Y:S02]  /*2cc0*/  VOTEU.ANY UR6, UPT, PT ;  /* 0x0000000000067886 */ /* 0x000fe400038e0100 */
[----:B------:R-:W0:Y:S01]  /*2cd0*/  FLO.U32 R0, UR6 ;  /* 0x0000000600007d00 */ /* 0x000e2200080e0000 */
[----:B------:R-:W1:Y:S01]  /*2ce0*/  LDC.64 R2, c[0x0][0x388] ;  /* 0x0000e200ff027b82 */ /* 0x000e620000000a00 */
[----:B------:R-:W2:Y:S06]  /*2cf0*/  LDL.LU.64 R10, [R1+0x200] ;  /* 0x00020000010a7983 */ /* 0x000eac0000300a00 */
[----:B------:R-:W1:Y:S01]  /*2d00*/  POPC R9, UR6 ;  /* 0x0000000600097d09 */ /* 0x000e620008000000 */
[----:B0-----:R-:W-:Y:S01]  /*2d10*/  ISETP.EQ.U32.AND P0, PT, R0, R5, PT ;  /* 0x000000050000720c */ /* 0x001fe20003f02070 */
[----:B------:R-:W0:Y:S01]  /*2d20*/  S2R R6, SR_LTMASK ;  /* 0x0000000000067919 */ /* 0x000e220000003900 */
[----:B------:R-:W3:Y:S11]  /*2d30*/  LDC.64 R4, c[0x0][0x390] ;  /* 0x0000e400ff047b82 */ /* 0x000ef60000000a00 */
[----:B-1----:R-:W4:Y:S01]  /*2d40*/  @P0 ATOMG.E.ADD.STRONG.GPU PT, R3, desc[UR4][R2.64], R9 ;  /* 0x80000009020309a8 */ /* 0x002f2200081ef104 */
[----:B0-----:R-:W-:-:S06]  /*2d50*/  LOP3.LUT R6, R6, UR6, RZ, 0xc0, !PT ;  /* 0x0000000606067c12 */ /* 0x001fcc000f8ec0ff */
[----:B------:R-:W0:Y:S01]  /*2d60*/  POPC R6, R6 ;  /* 0x0000000600067309 */ /* 0x000e220000000000 */
[----:B----4-:R-:W0:Y:S02]  /*2d70*/  SHFL.IDX PT, R7, R3, R0, 0x1f ;  /* 0x00001f0003077589 */ /* 0x010e2400000e0000 */
[----:B0-----:R-:W-:-:S04]  /*2d80*/  IMAD.IADD R7, R7, 0x1, R6 ;  /* 0x0000000107077824 */ /* 0x001fc800078e0206 */
[----:B---3--:R-:W-:-:S05]  /*2d90*/  IMAD.WIDE R4, R7, 0x8, R4 ;  /* 0x0000000807047825 */ /* 0x008fca00078e0204 */
[----:B--2---:R-:W-:Y:S01]  /*2da0*/  STG.E.64 desc[UR4][R4.64], R10 ;  /* 0x0000000a04007986 */ /* 0x004fe2000c101b04 */
[----:B------:R-:W-:Y:S05]  /*2db0*/  EXIT ;  /* 0x000000000000794d */ /* 0x000fea0003800000 */
.L_x_28:
[----:B------:R-:W-:-:S00]  /*2dc0*/  BRA `(.L_x_28) ;  /* 0xfffffffc00fc7947 */ /* 0x000fc0000383ffff */
[----:B------:R-:W-:-:S00]  /*2dd0*/  NOP ;  /* 0x0000000000007918 */ /* 0x000fc00000000000 */
        /* <DEDUP_REMOVED lines=10> */
.L_x_38:


//--------------------- .text._Z4initP11rand_paramsPmmmm --------------------------
	.section	.text._Z4initP11rand_paramsPmmmm,"ax",@progbits
	.align	128
        .global         _Z4initP11rand_paramsPmmmm
        .type           _Z4initP11rand_paramsPmmmm,@function
        .size           _Z4initP11rand_paramsPmmmm,(.L_x_37 - _Z4initP11rand_paramsPmmmm)
        .other          _Z4initP11rand_paramsPmmmm,@"STO_CUDA_ENTRY STV_DEFAULT"
_Z4initP11rand_paramsPmmmm:
.text._Z4initP11rand_paramsPmmmm:
[----:B------:R-:W-:Y:S01]  /*0000*/  LDC R1, c[0x0][0x37c] ;  /* 0x0000df00ff017b82 */ /* 0x000fe20000000800 */
[----:B------:R-:W0:Y:S07]  /*0010*/  S2R R0, SR_TID.X ;  /* 0x0000000000007919 */ /* 0x000e2e0000002100 */
[----:B------:R-:W0:Y:S01]  /*0020*/  S2UR UR6, SR_CTAID.X ;  /* 0x00000000000679c3 */ /* 0x000e220000002500 */
[----:B------:R-:W1:Y:S07]  /*0030*/  LDCU.64 UR4, c[0x0][0x358] ;  /* 0x00006b00ff0477ac */ /* 0x000e6e0008000a00 */
[----:B------:R-:W0:Y:S08]  /*0040*/  LDC R9, c[0x0][0x360] ;  /* 0x0000d800ff097b82 */ /* 0x000e300000000800 */
[----:B------:R-:W2:Y:S01]  /*0050*/  LDC.64 R6, c[0x0][0x380] ;  /* 0x0000e000ff067b82 */ /* 0x000ea20000000a00 */
[----:B0-----:R-:W-:Y:S01]  /*0060*/  IMAD R0, R9, UR6, R0 ;  /* 0x0000000609007c24 */ /* 0x001fe2000f8e0200 */
[----:B------:R-:W0:Y:S03]  /*0070*/  LDCU UR6, c[0x0][0x370] ;  /* 0x00006e00ff0677ac */ /* 0x000e260008000800 */
[----:B--2---:R-:W-:-:S05]  /*0080*/  IMAD.WIDE.U32 R6, R0, 0x10, R6 ;  /* 0x0000001000067825 */ /* 0x004fca00078e0006 */
[----:B-1----:R-:W5:Y:S04]  /*0090*/  LDG.E.64 R4, desc[UR4][R6.64] ;  /* 0x0000000406047981 */ /* 0x002f68000c1e1b00 */
[----:B------:R1:W5:Y:S01]  /*00a0*/  LDG.E.64 R2, desc[UR4][R6.64+0x8] ;  /* 0x0000080406027981 */ /* 0x000362000c1e1b00 */
[----:B------:R-:W-:Y:S01]  /*00b0*/  BSSY.RECONVERGENT B0, `(.L_x_29) ;  /* 0x000002e000007945 */ /* 0x000fe20003800200 */
[----:B0-----:R-:W-:Y:S01]  /*00c0*/  IMAD R9, R9, UR6, RZ ;  /* 0x0000000609097c24 */ /* 0x001fe2000f8e02ff */
[----:B------:R-:W0:Y:S04]  /*00d0*/  LDCU.64 UR6, c[0x0][0x390] ;  /* 0x00007200ff0677ac */ /* 0x000e280008000a00 */
[----:B------:R-:W-:-:S04]  /*00e0*/  IADD3 R16, P1, PT, R0, R9, RZ ;  /* 0x0000000900107210 */ /* 0x000fc80007f3e0ff */
[C---:B------:R-:W-:Y:S01]  /*00f0*/  ISETP.GE.U32.AND P0, PT, R16.reuse, 0x8003e8, PT ;  /* 0x008003e81000780c */ /* 0x040fe20003f06070 */
[----:B------:R-:W-:Y:S01]  /*0100*/  IMAD.X R11, RZ, RZ, RZ, P1 ;  /* 0x000000ffff0b7224 */ /* 0x000fe200008e06ff */
[----:B------:R-:W-:-:S04]  /*0110*/  ISETP.GT.U32.AND P1, PT, R16, 0x8003e8, PT ;  /* 0x008003e81000780c */ /* 0x000fc80003f24070 */
[C---:B------:R-:W-:Y:S02]  /*0120*/  ISETP.GE.U32.AND.EX P0, PT, R11.reuse, RZ, PT, P0 ;  /* 0x000000ff0b00720c */ /* 0x040fe40003f06100 */
[C---:B------:R-:W-:Y:S02]  /*0130*/  ISETP.GT.U32.AND.EX P1, PT, R11.reuse, RZ, PT, P1 ;  /* 0x000000ff0b00720c */ /* 0x040fe40003f24110 */
[----:B------:R-:W-:Y:S01]  /*0140*/  SEL R8, RZ, 0x1, P0 ;  /* 0x00000001ff087807 */ /* 0x000fe20000000000 */
[----:B0-----:R-:W-:Y:S01]  /*0150*/  IMAD.U32 R15, RZ, RZ, UR6 ;  /* 0x00000006ff0f7e24 */ /* 0x001fe2000f8e00ff */
[----:B-1----:R-:W-:Y:S01]  /*0160*/  SEL R7, R16, 0x8003e8, P1 ;  /* 0x008003e810077807 */ /* 0x002fe20000800000 */
[----:B------:R-:W-:Y:S01]  /*0170*/  IMAD.U32 R17, RZ, RZ, UR7 ;  /* 0x00000007ff117e24 */ /* 0x000fe2000f8e00ff */
[----:B------:R-:W-:Y:S02]  /*0180*/  SEL R14, R11, RZ, P1 ;  /* 0x000000ff0b0e7207 */ /* 0x000fe40000800000 */
[----:B------:R-:W-:-:S02]  /*0190*/  IADD3 R16, P2, P3, R7, -R16, -R8 ;  /* 0x8000001007107210 */ /* 0x000fc40007b5e808 */
[C---:B------:R-:W-:Y:S02]  /*01a0*/  ISETP.GT.U32.AND P0, PT, R9.reuse, 0x1, PT ;  /* 0x000000010900780c */ /* 0x040fe40003f04070 */
[----:B------:R-:W-:Y:S01]  /*01b0*/  IADD3.X R14, PT, PT, R14, -0x1, ~R11, P2, P3 ;  /* 0xffffffff0e0e7810 */ /* 0x000fe200017e6c0b */
[----:B------:R-:W-:Y:S01]  /*01c0*/  HFMA2 R11, -RZ, RZ, 0, 0 ;  /* 0x00000000ff0b7431 */ /* 0x000fe200000001ff */
[----:B------:R-:W-:Y:S02]  /*01d0*/  ISETP.GT.U32.AND.EX P0, PT, RZ, RZ, PT, P0 ;  /* 0x000000ffff00720c */ /* 0x000fe40003f04100 */
[----:B------:R-:W-:Y:S02]  /*01e0*/  ISETP.NE.U32.AND P1, PT, R14, RZ, PT ;  /* 0x000000ff0e00720c */ /* 0x000fe40003f25070 */
[----:B------:R-:W-:-:S11]  /*01f0*/  SEL R19, R9, 0x1, P0 ;  /* 0x0000000109137807 */ /* 0x000fd60000000000 */
[----:B------:R-:W-:Y:S05]  /*0200*/  @P1 BRA `(.L_x_30) ;  /* 0x0000000000501947 */ /* 0x000fea0003800000 */
[----:B------:R-:W0:Y:S01]  /*0210*/  I2F.U32.RP R10, R19 ;  /* 0x00000013000a7306 */ /* 0x000e220000209000 */
[----:B------:R-:W-:-:S07]  /*0220*/  ISETP.NE.U32.AND P2, PT, R19, RZ, PT ;  /* 0x000000ff1300720c */ /* 0x000fce0003f45070 */
[----:B0-----:R-:W0:Y:S02]  /*0230*/  MUFU.RCP R10, R10 ;  /* 0x0000000a000a7308 */ /* 0x001e240000001000 */
[----:B0-----:R-:W-:-:S06]  /*0240*/  VIADD R6, R10, 0xffffffe ;  /* 0x0ffffffe0a067836 */ /* 0x001fcc0000000000 */
[----:B------:R0:W1:Y:S02]  /*0250*/  F2I.FTZ.U32.TRUNC.NTZ R7, R6 ;  /* 0x0000000600077305 */ /* 0x000064000021f000 */
[----:B0-----:R-:W-:Y:S02]  /*0260*/  IMAD.MOV.U32 R6, RZ, RZ, RZ ;  /* 0x000000ffff067224 */ /* 0x001fe400078e00ff */
[----:B-1----:R-:W-:-:S04]  /*0270*/  IMAD.MOV R12, RZ, RZ, -R7 ;  /* 0x000000ffff0c7224 */ /* 0x002fc800078e0a07 */
[----:B------:R-:W-:-:S04]  /*0280*/  IMAD R13, R12, R19, RZ ;  /* 0x000000130c0d7224 */ /* 0x000fc800078e02ff */
[----:B------:R-:W-:-:S06]  /*0290*/  IMAD.HI.U32 R7, R7, R13, R6 ;  /* 0x0000000d07077227 */ /* 0x000fcc00078e0006 */
[----:B------:R-:W-:-:S05]  /*02a0*/  IMAD.HI.U32 R6, R7, R16, RZ ;  /* 0x0000001007067227 */ /* 0x000fca00078e00ff */
[----:B------:R-:W-:-:S05]  /*02b0*/  IADD3 R7, PT, PT, -R6, RZ, RZ ;  /* 0x000000ff06077210 */ /* 0x000fca0007ffe1ff */
[----:B------:R-:W-:Y:S01]  /*02c0*/  IMAD R16, R19, R7, R16 ;  /* 0x0000000713107224 */ /* 0x000fe200078e0210 */
[----:B------:R-:W-:-:S04]  /*02d0*/  MOV R7, RZ ;  /* 0x000000ff00077202 */ /* 0x000fc80000000f00 */
[----:B------:R-:W-:-:S13]  /*02e0*/  ISETP.GE.U32.AND P0, PT, R16, R19, PT ;  /* 0x000000131000720c */ /* 0x000fda0003f06070 */
[----:B------:R-:W-:Y:S02]  /*02f0*/  @P0 IMAD.IADD R16, R16, 0x1, -R19 ;  /* 0x0000000110100824 */ /* 0x000fe400078e0a13 */
[----:B------:R-:W-:-:S03]  /*0300*/  @P0 VIADD R6, R6, 0x1 ;  /* 0x0000000106060836 */ /* 0x000fc60000000000 */
[----:B------:R-:W-:-:S13]  /*0310*/  ISETP.GE.U32.AND P1, PT, R16, R19, PT ;  /* 0x000000131000720c */ /* 0x000fda0003f26070 */
[----:B------:R-:W-:Y:S01]  /*0320*/  @P1 VIADD R6, R6, 0x1 ;  /* 0x0000000106061836 */ /* 0x000fe20000000000 */
[----:B------:R-:W-:Y:S01]  /*0330*/  @!P2 LOP3.LUT R6, RZ, R19, RZ, 0x33, !PT ;  /* 0x00000013ff06a212 */ /* 0x000fe200078e33ff */
[----:B------:R-:W-:Y:S06]  /*0340*/  BRA `(.L_x_31) ;  /* 0x0000000000107947 */ /* 0x000fec0003800000 */
.L_x_30:
[----:B------:R-:W-:-:S07]  /*0350*/  MOV R10, 0x370 ;  /* 0x00000370000a7802 */ /* 0x000fce0000000f00 */
[----:B-----5:R-:W-:Y:S05]  /*0360*/  CALL.REL.NOINC `($__internal_0_$__cuda_sm20_div_u64) ;  /* 0x0000000400947944 */ /* 0x020fea0003c00000 */
[----:B------:R-:W-:Y:S02]  /*0370*/  IMAD.MOV.U32 R6, RZ, RZ, R12 ;  /* 0x000000ffff067224 */ /* 0x000fe400078e000c */
[----:B------:R-:W-:-:S07]  /*0380*/  IMAD.MOV.U32 R7, RZ, RZ, R13 ;  /* 0x000000ffff077224 */ /* 0x000fce00078e000d */
.L_x_31:
[----:B------:R-:W-:Y:S05]  /*0390*/  BSYNC.RECONVERGENT B0 ;  /* 0x0000000000007941 */ /* 0x000fea0003800200 */
.L_x_29:
[----:B------:R-:W-:Y:S01]  /*03a0*/  IADD3 R8, P0, PT, R6, R8, RZ ;  /* 0x0000000806087210 */ /* 0x000fe20007f1e0ff */
[----:B------:R-:W-:Y:S03]  /*03b0*/  BSSY.RECONVERGENT B0, `(.L_x_32) ;  /* 0x0000028000007945 */ /* 0x000fe60003800200 */
[C---:B------:R-:W-:Y:S01]  /*03c0*/  LOP3.LUT R10, R8.reuse, 0x3, RZ, 0xc0, !PT ;  /* 0x00000003080a7812 */ /* 0x040fe200078ec0ff */
[----:B------:R-:W-:Y:S01]  /*03d0*/  IMAD.X R6, RZ, RZ, R7, P0 ;  /* 0x000000ffff067224 */ /* 0x000fe200000e0607 */
[----:B------:R-:W-:Y:S02]  /*03e0*/  ISETP.GE.U32.AND P0, PT, R8, 0x3, PT ;  /* 0x000000030800780c */ /* 0x000fe40003f06070 */
[----:B------:R-:W-:Y:S02]  /*03f0*/  ISETP.NE.U32.AND P1, PT, R10, 0x3, PT ;  /* 0x000000030a00780c */ /* 0x000fe40003f25070 */
[----:B------:R-:W-:-:S02]  /*0400*/  ISETP.GE.U32.AND.EX P0, PT, R6, RZ, PT, P0 ;  /* 0x000000ff0600720c */ /* 0x000fc40003f06100 */
[----:B------:R-:W-:-:S13]  /*0410*/  ISETP.NE.AND.EX P1, PT, RZ, RZ, PT, P1 ;  /* 0x000000ffff00720c */ /* 0x000fda0003f25310 */
[----:B------:R-:W-:Y:S05]  /*0420*/  @!P1 BRA `(.L_x_33) ;  /* 0x0000000000809947 */ /* 0x000fea0003800000 */
[----:B------:R-:W0:Y:S01]  /*0430*/  LDCU.64 UR6, c[0x0][0x388] ;  /* 0x00007100ff0677ac */ /* 0x000e220008000a00 */
[----:B------:R-:W1:Y:S01]  /*0440*/  LDC.64 R12, c[0x0][0x3a0] ;  /* 0x0000e800ff0c7b82 */ /* 0x000e620000000a00 */
[----:B------:R-:W-:-:S04]  /*0450*/  IADD3 R8, PT, PT, R8, 0x1, RZ ;  /* 0x0000000108087810 */ /* 0x000fc80007ffe0ff */
[----:B------:R-:W-:-:S03]  /*0460*/  LOP3.LUT R8, R8, 0x3, RZ, 0xc0, !PT ;  /* 0x0000000308087812 */ /* 0x000fc600078ec0ff */
[----:B------:R-:W2:Y:S01]  /*0470*/  LDC.64 R6, c[0x0][0x398] ;  /* 0x0000e600ff067b82 */ /* 0x000ea20000000a00 */
[----:B------:R-:W-:-:S05]  /*0480*/  IADD3 R8, P2, PT, RZ, -R8, RZ ;  /* 0x80000008ff087210 */ /* 0x000fca0007f5e0ff */
[----:B------:R-:W-:Y:S01]  /*0490*/  IMAD.X R10, RZ, RZ, -0x1, P2 ;  /* 0xffffffffff0a7424 */ /* 0x000fe200010e06ff */
[----:B0-----:R-:W-:-:S04]  /*04a0*/  LEA R14, P1, R0, UR6, 0x3 ;  /* 0x00000006000e7c11 */ /* 0x001fc8000f8218ff */
[----:B------:R-:W-:-:S09]  /*04b0*/  LEA.HI.X R18, R0, UR7, R11, 0x3, P1 ;  /* 0x0000000700127c11 */ /* 0x000fd200088f1c0b */
.L_x_34:
[----:B------:R-:W-:Y:S01]  /*04c0*/  IADD3 R8, P1, PT, R8, 0x1, RZ ;  /* 0x0000000108087810 */ /* 0x000fe20007f3e0ff */
[----:B-----5:R-:W-:Y:S01]  /*04d0*/  IMAD R5, R5, R15, RZ ;  /* 0x0000000f05057224 */ /* 0x020fe200078e02ff */
[----:B------:R-:W-:Y:S01]  /*04e0*/  IADD3 R0, P2, PT, R9, R0, RZ ;  /* 0x0000000009007210 */ /* 0x000fe20007f5e0ff */
[----:B------:R-:W-:-:S03]  /*04f0*/  IMAD.WIDE.U32 R2, R15, R4, R2 ;  /* 0x000000040f027225 */ /* 0x000fc600078e0002 */
[----:B------:R-:W-:Y:S01]  /*0500*/  IADD3.X R11, PT, PT, RZ, R11, RZ, P2, !PT ;  /* 0x0000000bff0b7210 */ /* 0x000fe200017fe4ff */
[----:B------:R-:W-:Y:S01]  /*0510*/  IMAD.X R10, RZ, RZ, R10, P1 ;  /* 0x000000ffff0a7224 */ /* 0x000fe200008e060a */
[----:B------:R-:W-:Y:S01]  /*0520*/  ISETP.NE.U32.AND P1, PT, R8, RZ, PT ;  /* 0x000000ff0800720c */ /* 0x000fe20003f25070 */
[----:B------:R-:W-:Y:S01]  /*0530*/  IMAD R17, R17, R4, R5 ;  /* 0x0000000411117224 */ /* 0x000fe200078e0205 */
[----:B------:R-:W-:Y:S01]  /*0540*/  MOV R5, R18 ;  /* 0x0000001200057202 */ /* 0x000fe20000000f00 */
[----:B------:R-:W-:Y:S01]  /*0550*/  IMAD.MOV.U32 R4, RZ, RZ, R14 ;  /* 0x000000ffff047224 */ /* 0x000fe200078e000e */
[----:B------:R-:W-:Y:S01]  /*0560*/  ISETP.NE.AND.EX P1, PT, R10, RZ, PT, P1 ;  /* 0x000000ff0a00720c */ /* 0x000fe20003f25310 */
[----:B------:R-:W-:Y:S01]  /*0570*/  IMAD.IADD R17, R3, 0x1, R17 ;  /* 0x0000000103117824 */ /* 0x000fe200078e0211 */
[----:B------:R-:W-:Y:S01]  /*0580*/  LEA R14, P3, R9, R14, 0x3 ;  /* 0x0000000e090e7211 */ /* 0x000fe200078618ff */
[--C-:B------:R-:W-:Y:S02]  /*0590*/  IMAD.MOV.U32 R16, RZ, RZ, R2.reuse ;  /* 0x000000ffff107224 */ /* 0x100fe400078e0002 */
[----:B------:R-:W-:Y:S01]  /*05a0*/  IMAD.MOV.U32 R15, RZ, RZ, R2 ;  /* 0x000000ffff0f7224 */ /* 0x000fe200078e0002 */
[----:B------:R-:W-:Y:S01]  /*05b0*/  LOP3.LUT R17, R17, 0xffff, RZ, 0xc0, !PT ;  /* 0x0000ffff11117812 */ /* 0x000fe200078ec0ff */
[----:B-1----:R-:W-:Y:S01]  /*05c0*/  IMAD.MOV.U32 R2, RZ, RZ, R12 ;  /* 0x000000ffff027224 */ /* 0x002fe200078e000c */
[----:B------:R-:W-:Y:S01]  /*05d0*/  LEA.HI.X R18, R9, R18, RZ, 0x3, P3 ;  /* 0x0000001209127211 */ /* 0x000fe200018f1cff */
[----:B------:R-:W-:-:S02]  /*05e0*/  IMAD.MOV.U32 R3, RZ, RZ, R13 ;  /* 0x000000ffff037224 */ /* 0x000fc400078e000d */
[----:B------:R2:W-:Y:S02]  /*05f0*/  STG.E.64 desc[UR4][R4.64], R16 ;  /* 0x0000001004007986 */ /* 0x0005e4000c101b04 */
[----:B--2---:R-:W-:Y:S01]  /*0600*/  IMAD.MOV.U32 R4, RZ, RZ, R6 ;  /* 0x000000ffff047224 */ /* 0x004fe200078e0006 */
[----:B------:R-:W-:Y:S01]  /*0610*/  MOV R5, R7 ;  /* 0x0000000700057202 */ /* 0x000fe20000000f00 */
[----:B------:R-:W-:Y:S06]  /*0620*/  @P1 BRA `(.L_x_34) ;  /* 0xfffffffc00a41947 */ /* 0x000fec000383ffff */
.L_x_33:
[----:B------:R-:W-:Y:S05]  /*0630*/  BSYNC.RECONVERGENT B0 ;  /* 0x0000000000007941 */ /* 0x000fea0003800200 */
.L_x_32:
[----:B------:R-:W-:Y:S05]  /*0640*/  @!P0 EXIT ;  /* 0x000000000000894d */ /* 0x000fea0003800000 */
[----:B------:R-:W0:Y:S01]  /*0650*/  LDC.64 R6, c[0x0][0x3a0] ;  /* 0x0000e800ff067b82 */ /* 0x000e220000000a00 */
[----:B------:R-:W-:Y:S01]  /*0660*/  IMAD.SHL.U32 R10, R9, 0x8, RZ ;  /* 0x00000008090a7824 */ /* 0x000fe200078e00ff */
[----:B------:R-:W-:Y:S01]  /*0670*/  SHF.R.U32.HI R8, RZ, 0x1d, R9 ;  /* 0x0000001dff087819 */ /* 0x000fe20000011609 */
[----:B------:R-:W1:Y:S01]  /*0680*/  LDCU.64 UR8, c[0x0][0x388] ;  /* 0x00007100ff0877ac */ /* 0x000e620008000a00 */
[----:B------:R-:W2:Y:S05]  /*0690*/  LDCU.64 UR6, c[0x0][0x398] ;  /* 0x00007300ff0677ac */ /* 0x000eaa0008000a00 */
.L_x_35:
[----:B-----5:R-:W-:Y:S01]  /*06a0*/  IMAD R5, R5, R15, RZ ;  /* 0x0000000f05057224 */ /* 0x020fe200078e02ff */
[C---:B-1----:R-:W-:Y:S01]  /*06b0*/  LEA R16, P0, R0.reuse, UR8, 0x3 ;  /* 0x0000000800107c11 */ /* 0x042fe2000f8018ff */
[----:B------:R-:W-:Y:S01]  /*06c0*/  IMAD.MOV.U32 R12, RZ, RZ, R2 ;  /* 0x000000ffff0c7224 */ /* 0x000fe200078e0002 */
[----:B------:R-:W1:Y:S01]  /*06d0*/  LDCU.64 UR10, c[0x0][0x3a0] ;  /* 0x00007400ff0a77ac */ /* 0x000e620008000a00 */
[----:B------:R-:W-:Y:S02]  /*06e0*/  IMAD.MOV.U32 R13, RZ, RZ, R3 ;  /* 0x000000ffff0d7224 */ /* 0x000fe400078e0003 */
[-C--:B------:R-:W-:Y:S01]  /*06f0*/  IMAD R5, R17, R4.reuse, R5 ;  /* 0x0000000411057224 */ /* 0x080fe200078e0205 */
[----:B------:R-:W-:Y:S01]  /*0700*/  LEA.HI.X R17, R0, UR9, R11, 0x3, P0 ;  /* 0x0000000900117c11 */ /* 0x000fe200080f1c0b */
[----:B------:R-:W-:Y:S01]  /*0710*/  IMAD.WIDE.U32 R12, R15, R4, R12 ;  /* 0x000000040f0c7225 */ /* 0x000fe200078e000c */
[----:B------:R-:W-:Y:S01]  /*0720*/  IADD3 R4, P0, PT, R10, R16, RZ ;  /* 0x000000100a047210 */ /* 0x000fe20007f1e0ff */
[----:B------:R-:W3:Y:S03]  /*0730*/  LDCU.64 UR12, c[0x0][0x398] ;  /* 0x00007300ff0c77ac */ /* 0x000ee60008000a00 */
[----:B------:R-:W-:Y:S01]  /*0740*/  IADD3 R20, PT, PT, R13, R5, RZ ;  /* 0x000000050d147210 */ /* 0x000fe20007ffe0ff */
[----:B0-2---:R-:W-:-:S03]  /*0750*/  IMAD.WIDE.U32 R18, R12, UR6, R6 ;  /* 0x000000060c127c25 */ /* 0x005fc6000f8e0006 */
[C---:B------:R-:W-:Y:S01]  /*0760*/  LOP3.LUT R21, R20.reuse, 0xffff, RZ, 0xc0, !PT ;  /* 0x0000ffff14157812 */ /* 0x040fe200078ec0ff */
[----:B------:R-:W-:Y:S02]  /*0770*/  IMAD R3, R20, UR6, RZ ;  /* 0x0000000614037c24 */ /* 0x000fe4000f8e02ff */
[----:B------:R-:W-:Y:S02]  /*0780*/  IMAD.MOV.U32 R20, RZ, RZ, R12 ;  /* 0x000000ffff147224 */ /* 0x000fe400078e000c */
[----:B------:R-:W-:-:S03]  /*0790*/  IMAD R3, R12, UR7, R3 ;  /* 0x000000070c037c24 */ /* 0x000fc6000f8e0203 */
[----:B------:R0:W-:Y:S01]  /*07a0*/  STG.E.64 desc[UR4][R16.64], R20 ;  /* 0x0000001410007986 */ /* 0x0001e2000c101b04 */
[----:B------:R-:W-:Y:S02]  /*07b0*/  IMAD.IADD R19, R19, 0x1, R3 ;  /* 0x0000000113137824 */ /* 0x000fe400078e0203 */
[----:B------:R-:W-:-:S04]  /*07c0*/  IMAD.WIDE.U32 R2, R18, UR6, R6 ;  /* 0x0000000612027c25 */ /* 0x000fc8000f8e0006 */
[C---:B------:R-:W-:Y:S01]  /*07d0*/  IMAD R5, R19.reuse, UR6, RZ ;  /* 0x0000000613057c24 */ /* 0x040fe2000f8e02ff */
[----:B------:R-:W-:Y:S01]  /*07e0*/  LOP3.LUT R19, R19, 0xffff, RZ, 0xc0, !PT ;  /* 0x0000ffff13137812 */ /* 0x000fe200078ec0ff */
[----:B------:R-:W-:-:S04]  /*07f0*/  IMAD.WIDE.U32 R14, R2, UR6, R6 ;  /* 0x00000006020e7c25 */ /* 0x000fc8000f8e0006 */
[----:B------:R-:W-:Y:S02]  /*0800*/  IMAD R5, R18, UR7, R5 ;  /* 0x0000000712057c24 */ /* 0x000fe4000f8e0205 */
[----:B0-----:R-:W-:Y:S02]  /*0810*/  IMAD.MOV.U32 R16, RZ, RZ, R14 ;  /* 0x000000ffff107224 */ /* 0x001fe400078e000e */
[----:B------:R-:W-:Y:S01]  /*0820*/  IMAD.IADD R22, R3, 0x1, R5 ;  /* 0x0000000103167824 */ /* 0x000fe200078e0205 */
[----:B------:R-:W-:Y:S02]  /*0830*/  IADD3.X R5, PT, PT, R8, R17, RZ, P0, !PT ;  /* 0x0000001108057210 */ /* 0x000fe400007fe4ff */
[----:B------:R-:W-:Y:S01]  /*0840*/  IADD3 R12, P0, PT, R10, R4, RZ ;  /* 0x000000040a0c7210 */ /* 0x000fe20007f1e0ff */
[C---:B------:R-:W-:Y:S01]  /*0850*/  IMAD R3, R22.reuse, UR6, RZ ;  /* 0x0000000616037c24 */ /* 0x040fe2000f8e02ff */
[----:B------:R-:W-:Y:S01]  /*0860*/  LOP3.LUT R23, R22, 0xffff, RZ, 0xc0, !PT ;  /* 0x0000ffff16177812 */ /* 0x000fe200078ec0ff */
[----:B------:R-:W-:Y:S01]  /*0870*/  IMAD.MOV.U32 R22, RZ, RZ, R2 ;  /* 0x000000ffff167224 */ /* 0x000fe200078e0002 */
[----:B------:R3:W-:Y:S01]  /*0880*/  STG.E.64 desc[UR4][R4.64], R18 ;  /* 0x0000001204007986 */ /* 0x0007e2000c101b04 */
[----:B------:R-:W-:-:S02]  /*0890*/  IMAD R3, R2, UR7, R3 ;  /* 0x0000000702037c24 */ /* 0x000fc4000f8e0203 */
[----:B------:R-:W-:Y:S01]  /*08a0*/  IMAD.X R13, R8, 0x1, R5, P0 ;  /* 0x00000001080d7824 */ /* 0x000fe200000e0605 */
[----:B------:R-:W-:Y:S01]  /*08b0*/  IADD3 R24, P0, PT, R10, R12, RZ ;  /* 0x0000000c0a187210 */ /* 0x000fe20007f1e0ff */
[----:B------:R-:W-:Y:S02]  /*08c0*/  IMAD.IADD R3, R15, 0x1, R3 ;  /* 0x000000010f037824 */ /* 0x000fe400078e0203 */
[----:B-1----:R-:W-:Y:S01]  /*08d0*/  IMAD.U32 R2, RZ, RZ, UR10 ;  /* 0x0000000aff027e24 */ /* 0x002fe2000f8e00ff */
[----:B------:R-:W-:Y:S01]  /*08e0*/  IADD3.X R25, PT, PT, R8, R13, RZ, P0, !PT ;  /* 0x0000000d08197210 */ /* 0x000fe200007fe4ff */
[----:B------:R4:W-:Y:S01]  /*08f0*/  STG.E.64 desc[UR4][R12.64], R22 ;  /* 0x000000160c007986 */ /* 0x0009e2000c101b04 */
[----:B------:R-:W-:Y:S01]  /*0900*/  LOP3.LUT R17, R3, 0xffff, RZ, 0xc0, !PT ;  /* 0x0000ffff03117812 */ /* 0x000fe200078ec0ff */
[----:B------:R-:W-:Y:S01]  /*0910*/  IMAD.MOV.U32 R15, RZ, RZ, R14 ;  /* 0x000000ffff0f7224 */ /* 0x000fe200078e000e */
[C---:B------:R-:W-:Y:S02]  /*0920*/  LEA R0, P0, R9.reuse, R0, 0x2 ;  /* 0x0000000009007211 */ /* 0x040fe400078010ff */
[----:B------:R-:W-:Y:S01]  /*0930*/  MOV R3, UR11 ;  /* 0x0000000b00037c02 */ /* 0x000fe20008000f00 */
[----:B------:R4:W-:Y:S01]  /*0940*/  STG.E.64 desc[UR4][R24.64], R16 ;  /* 0x0000001018007986 */ /* 0x0009e2000c101b04 */
[----:B------:R-:W-:Y:S01]  /*0950*/  LEA.HI.X R11, R9, R11, RZ, 0x2, P0 ;  /* 0x0000000b090b7211 */ /* 0x000fe200000f14ff */
[----:B---3--:R-:W-:Y:S01]  /*0960*/  IMAD.U32 R4, RZ, RZ, UR12 ;  /* 0x0000000cff047e24 */ /* 0x008fe2000f8e00ff */
[----:B------:R-:W-:Y:S01]  /*0970*/  ISETP.GE.U32.AND P0, PT, R0, 0x8003e8, PT ;  /* 0x008003e80000780c */ /* 0x000fe20003f06070 */
[----:B------:R-:W-:-:S03]  /*0980*/  IMAD.U32 R5, RZ, RZ, UR13 ;  /* 0x0000000dff057e24 */ /* 0x000fc6000f8e00ff */
[----:B------:R-:W-:-:S13]  /*0990*/  ISETP.GE.U32.AND.EX P0, PT, R11, RZ, PT, P0 ;  /* 0x000000ff0b00720c */ /* 0x000fda0003f06100 */
[----:B----4-:R-:W-:Y:S05]  /*09a0*/  @!P0 BRA `(.L_x_35) ;  /* 0xfffffffc003c8947 */ /* 0x010fea000383ffff */
[----:B------:R-:W-:Y:S05]  /*09b0*/  EXIT ;  /* 0x000000000000794d */ /* 0x000fea0003800000 */
        .weak           $__internal_0_$__cuda_sm20_div_u64
        .type           $__internal_0_$__cuda_sm20_div_u64,@function
        .size           $__internal_0_$__cuda_sm20_div_u64,(.L_x_37 - $__internal_0_$__cuda_sm20_div_u64)
$__internal_0_$__cuda_sm20_div_u64:
[----:B------:R-:W-:Y:S02]  /*09c0*/  HFMA2 R21, -RZ, RZ, 0, 0 ;  /* 0x00000000ff157431 */ /* 0x000fe400000001ff */
[----:B------:R-:W-:-:S04]  /*09d0*/  IMAD.MOV.U32 R20, RZ, RZ, R19 ;  /* 0x000000ffff147224 */ /* 0x000fc800078e0013 */
[----:B------:R-:W0:Y:S08]  /*09e0*/  I2F.U64.RP R18, R20 ;  /* 0x0000001400127312 */ /* 0x000e300000309000 */
[----:B0-----:R-:W0:Y:S02]  /*09f0*/  MUFU.RCP R18, R18 ;  /* 0x0000001200127308 */ /* 0x001e240000001000 */
[----:B0-----:R-:W-:-:S06]  /*0a00*/  VIADD R6, R18, 0x1ffffffe ;  /* 0x1ffffffe12067836 */ /* 0x001fcc0000000000 */
[----:B------:R-:W0:Y:S02]  /*0a10*/  F2I.U64.TRUNC R6, R6 ;  /* 0x0000000600067311 */ /* 0x000e24000020d800 */
[----:B0-----:R-:W-:-:S04]  /*0a20*/  IMAD.WIDE.U32 R12, R6, R19, RZ ;  /* 0x00000013060c7225 */ /* 0x001fc800078e00ff */
[----:B------:R-:W-:Y:S01]  /*0a30*/  IMAD R13, R7, R19, R13 ;  /* 0x00000013070d7224 */ /* 0x000fe200078e020d */
[----:B------:R-:W-:-:S05]  /*0a40*/  IADD3 R23, P0, PT, RZ, -R12, RZ ;  /* 0x8000000cff177210 */ /* 0x000fca0007f1e0ff */
[----:B------:R-:W-:-:S04]  /*0a50*/  IMAD.HI.U32 R12, R6, R23, RZ ;  /* 0x00000017060c7227 */ /* 0x000fc800078e00ff */
[----:B------:R-:W-:Y:S02]  /*0a60*/  IMAD.X R25, RZ, RZ, ~R13, P0 ;  /* 0x000000ffff197224 */ /* 0x000fe400000e0e0d */
[----:B------:R-:W-:Y:S02]  /*0a70*/  IMAD.MOV.U32 R13, RZ, RZ, R6 ;  /* 0x000000ffff0d7224 */ /* 0x000fe400078e0006 */
[-C--:B------:R-:W-:Y:S02]  /*0a80*/  IMAD R21, R7, R25.reuse, RZ ;  /* 0x0000001907157224 */ /* 0x080fe400078e02ff */
[----:B------:R-:W-:-:S04]  /*0a90*/  IMAD.WIDE.U32 R12, P0, R6, R25, R12 ;  /* 0x00000019060c7225 */ /* 0x000fc8000780000c */
[----:B------:R-:W-:-:S04]  /*0aa0*/  IMAD.HI.U32 R25, R7, R25, RZ ;  /* 0x0000001907197227 */ /* 0x000fc800078e00ff */
[----:B------:R-:W-:-:S05]  /*0ab0*/  IMAD.HI.U32 R12, P1, R7, R23, R12 ;  /* 0x00000017070c7227 */ /* 0x000fca000782000c */
[----:B------:R-:W-:Y:S02]  /*0ac0*/  IADD3 R13, P2, PT, R21, R12, RZ ;  /* 0x0000000c150d7210 */ /* 0x000fe40007f5e0ff */
[----:B------:R-:W-:-:S03]  /*0ad0*/  IADD3.X R12, PT, PT, R25, R7, RZ, P0, !PT ;  /* 0x00000007190c7210 */ /* 0x000fc600007fe4ff */
[----:B------:R-:W-:Y:S01]  /*0ae0*/  IMAD.WIDE.U32 R6, R13, R19, RZ ;  /* 0x000000130d067225 */ /* 0x000fe200078e00ff */
[----:B------:R-:W-:Y:S02]  /*0af0*/  IADD3.X R21, PT, PT, RZ, RZ, R12, P2, P1 ;  /* 0x000000ffff157210 */ /* 0x000fe400017e240c */
[----:B------:R-:W-:-:S03]  /*0b00*/  IADD3 R23, P0, PT, RZ, -R6, RZ ;  /* 0x80000006ff177210 */ /* 0x000fc60007f1e0ff */
[----:B------:R-:W-:Y:S01]  /*0b10*/  IMAD R6, R21, R19, R7 ;  /* 0x0000001315067224 */ /* 0x000fe200078e0207 */
[----:B------:R-:W-:Y:S01]  /*0b20*/  MOV R7, RZ ;  /* 0x000000ff00077202 */ /* 0x000fe20000000f00 */
[----:B------:R-:W-:-:S04]  /*0b30*/  IMAD.HI.U32 R12, R13, R23, RZ ;  /* 0x000000170d0c7227 */ /* 0x000fc800078e00ff */
[----:B------:R-:W-:-:S04]  /*0b40*/  IMAD.X R6, RZ, RZ, ~R6, P0 ;  /* 0x000000ffff067224 */ /* 0x000fc800000e0e06 */
[----:B------:R-:W-:-:S04]  /*0b50*/  IMAD.WIDE.U32 R12, P0, R13, R6, R12 ;  /* 0x000000060d0c7225 */ /* 0x000fc8000780000c */
[C---:B------:R-:W-:Y:S02]  /*0b60*/  IMAD R18, R21.reuse, R6, RZ ;  /* 0x0000000615127224 */ /* 0x040fe400078e02ff */
[----:B------:R-:W-:-:S04]  /*0b70*/  IMAD.HI.U32 R13, P1, R21, R23, R12 ;  /* 0x00000017150d7227 */ /* 0x000fc8000782000c */
[----:B------:R-:W-:Y:S01]  /*0b80*/  IMAD.HI.U32 R6, R21, R6, RZ ;  /* 0x0000000615067227 */ /* 0x000fe200078e00ff */
[----:B------:R-:W-:-:S03]  /*0b90*/  IADD3 R13, P2, PT, R18, R13, RZ ;  /* 0x0000000d120d7210 */ /* 0x000fc60007f5e0ff */
[----:B------:R-:W-:Y:S02]  /*0ba0*/  IMAD.X R21, R6, 0x1, R21, P0 ;  /* 0x0000000106157824 */ /* 0x000fe400000e0615 */
[----:B------:R-:W-:-:S03]  /*0bb0*/  IMAD.HI.U32 R6, R13, R16, RZ ;  /* 0x000000100d067227 */ /* 0x000fc600078e00ff */
[----:B------:R-:W-:Y:S01]  /*0bc0*/  IADD3.X R21, PT, PT, RZ, RZ, R21, P2, P1 ;  /* 0x000000ffff157210 */ /* 0x000fe200017e2415 */
[----:B------:R-:W-:-:S04]  /*0bd0*/  IMAD.WIDE.U32 R6, R13, R14, R6 ;  /* 0x0000000e0d067225 */ /* 0x000fc800078e0006 */
[C---:B------:R-:W-:Y:S02]  /*0be0*/  IMAD R13, R21.reuse, R14, RZ ;  /* 0x0000000e150d7224 */ /* 0x040fe400078e02ff */
[----:B------:R-:W-:-:S04]  /*0bf0*/  IMAD.HI.U32 R6, P0, R21, R16, R6 ;  /* 0x0000001015067227 */ /* 0x000fc80007800006 */
[----:B------:R-:W-:Y:S01]  /*0c00*/  IMAD.HI.U32 R21, R21, R14, RZ ;  /* 0x0000000e15157227 */ /* 0x000fe200078e00ff */
[----:B------:R-:W-:-:S03]  /*0c10*/  IADD3 R12, P1, PT, R13, R6, RZ ;  /* 0x000000060d0c7210 */ /* 0x000fc60007f3e0ff */
[----:B------:R-:W-:-:S04]  /*0c20*/  IMAD.X R6, RZ, RZ, R21, P0 ;  /* 0x000000ffff067224 */ /* 0x000fc800000e0615 */
[----:B------:R-:W-:Y:S02]  /*0c30*/  IMAD.X R13, RZ, RZ, R6, P1 ;  /* 0x000000ffff0d7224 */ /* 0x000fe400008e0606 */
[----:B------:R-:W-:-:S04]  /*0c40*/  IMAD.WIDE.U32 R6, R12, R19, RZ ;  /* 0x000000130c067225 */ /* 0x000fc800078e00ff */
[----:B------:R-:W-:Y:S01]  /*0c50*/  IMAD R7, R13, R19, R7 ;  /* 0x000000130d077224 */ /* 0x000fe200078e0207 */
[----:B------:R-:W-:-:S04]  /*0c60*/  IADD3 R18, P0, PT, -R6, R16, RZ ;  /* 0x0000001006127210 */ /* 0x000fc80007f1e1ff */
[----:B------:R-:W-:Y:S02]  /*0c70*/  IADD3.X R21, PT, PT, ~R7, R14, RZ, P0, !PT ;  /* 0x0000000e07157210 */ /* 0x000fe400007fe5ff */
[----:B------:R-:W-:Y:S02]  /*0c80*/  ISETP.GE.U32.AND P0, PT, R18, R19, PT ;  /* 0x000000131200720c */ /* 0x000fe40003f06070 */
[----:B------:R-:W-:Y:S02]  /*0c90*/  IADD3 R7, P2, PT, R12, 0x1, RZ ;  /* 0x000000010c077810 */ /* 0x000fe40007f5e0ff */
[----:B------:R-:W-:Y:S02]  /*0ca0*/  ISETP.GE.U32.AND.EX P0, PT, R21, RZ, PT, P0 ;  /* 0x000000ff1500720c */ /* 0x000fe40003f06100 */
[----:B------:R-:W-:Y:S01]  /*0cb0*/  IADD3 R14, P1, PT, -R19, R18, RZ ;  /* 0x00000012130e7210 */ /* 0x000fe20007f3e1ff */
[----:B------:R-:W-:Y:S01]  /*0cc0*/  IMAD.X R6, RZ, RZ, R13, P2 ;  /* 0x000000ffff067224 */ /* 0x000fe200010e060d */
[----:B------:R-:W-:-:S02]  /*0cd0*/  SEL R7, R7, R12, P0 ;  /* 0x0000000c07077207 */ /* 0x000fc40000000000 */
[----:B------:R-:W-:Y:S02]  /*0ce0*/  IADD3.X R16, PT, PT, R21, -0x1, RZ, P1, !PT ;  /* 0xffffffff15107810 */ /* 0x000fe40000ffe4ff */
[----:B------:R-:W-:Y:S02]  /*0cf0*/  SEL R14, R14, R18, P0 ;  /* 0x000000120e0e7207 */ /* 0x000fe40000000000 */
[----:B------:R-:W-:Y:S02]  /*0d00*/  SEL R6, R6, R13, P0 ;  /* 0x0000000d06067207 */ /* 0x000fe40000000000 */
[----:B------:R-:W-:Y:S02]  /*0d10*/  IADD3 R12, P2, PT, R7, 0x1, RZ ;  /* 0x00000001070c7810 */ /* 0x000fe40007f5e0ff */
[----:B------:R-:W-:Y:S02]  /*0d20*/  SEL R16, R16, R21, P0 ;  /* 0x0000001510107207 */ /* 0x000fe40000000000 */
[----:B------:R-:W-:Y:S01]  /*0d30*/  ISETP.GE.U32.AND P0, PT, R14, R19, PT ;  /* 0x000000130e00720c */ /* 0x000fe20003f06070 */
[----:B------:R-:W-:Y:S01]  /*0d40*/  IMAD.X R13, RZ, RZ, R6, P2 ;  /* 0x000000ffff0d7224 */ /* 0x000fe200010e0606 */
[----:B------:R-:W-:-:S02]  /*0d50*/  ISETP.NE.U32.AND P1, PT, R19, RZ, PT ;  /* 0x000000ff1300720c */ /* 0x000fc40003f25070 */
[----:B------:R-:W-:Y:S02]  /*0d60*/  ISETP.GE.U32.AND.EX P0, PT, R16, RZ, PT, P0 ;  /* 0x000000ff1000720c */ /* 0x000fe40003f06100 */
[----:B------:R-:W-:Y:S02]  /*0d70*/  ISETP.NE.AND.EX P1, PT, RZ, RZ, PT, P1 ;  /* 0x000000ffff00720c */ /* 0x000fe40003f25310 */
[----:B------:R-:W-:Y:S01]  /*0d80*/  SEL R12, R12, R7, P0 ;  /* 0x000000070c0c7207 */ /* 0x000fe20000000000 */
[----:B------:R-:W-:Y:S01]  /*0d90*/  IMAD.MOV.U32 R7, RZ, RZ, 0x0 ;  /* 0x00000000ff077424 */ /* 0x000fe200078e00ff */
[----:B------:R-:W-:Y:S02]  /*0da0*/  SEL R13, R13, R6, P0 ;  /* 0x000000060d0d7207 */ /* 0x000fe40000000000 */
[----:B------:R-:W-:Y:S02]  /*0db0*/  MOV R6, R10 ;  /* 0x0000000a00067202 */ /* 0x000fe40000000f00 */
[----:B------:R-:W-:-:S02]  /*0dc0*/  SEL R12, R12, 0xffffffff, P1 ;  /* 0xffffffff0c0c7807 */ /* 0x000fc40000800000 */
[----:B------:R-:W-:Y:S01]  /*0dd0*/  SEL R13, R13, 0xffffffff, P1 ;  /* 0xffffffff0d0d7807 */ /* 0x000fe20000800000 */
[----:B------:R-:W-:Y:S06]  /*0de0*/  RET.REL.NODEC R6 `(_Z4initP11rand_paramsPmmmm) ;  /* 0xfffffff006847950 */ /* 0x000fec0003c3ffff */
.L_x_36:
        /* <DEDUP_REMOVED lines=9> */
.L_x_37:


//--------------------- .nv.shared.reserved.0     --------------------------
	.section	.nv.shared.reserved.0,"aw",@nobits
	.weak		__nv_reservedSMEM_offset_0_alias
	.size		__nv_reservedSMEM_offset_0_alias, 0, 64
	.other		__nv_reservedSMEM_offset_0_alias,@"STO_CUDA_RESERVED_SHARED STV_DEFAULT"
__nv_reservedSMEM_offset_0_alias:
	.zero		0
	.zero		64


//--------------------- .nv.constant0._Z5crackPmPiS_ --------------------------
	.section	.nv.constant0._Z5crackPmPiS_,"a",@progbits
	.sectionflags	@""
	.align	4
.nv.constant0._Z5crackPmPiS_:
	.zero		920


//--------------------- .nv.constant0._Z4initP11rand_paramsPmmmm --------------------------
	.section	.nv.constant0._Z4initP11rand_paramsPmmmm,"a",@progbits
	.sectionflags	@""
	.align	4
.nv.constant0._Z4initP11rand_paramsPmmmm:
	.zero		936


//--------------------- SYMBOLS --------------------------

	.type		.nv.reservedSmem.offset0,@object
	.size		.nv.reservedSmem.offset0,0x4
